//
// Generated by NVIDIA NVVM Compiler
//
// Compiler Build ID: CL-36424714
// Cuda compilation tools, release 13.0, V13.0.88
// Based on NVVM 20.0.0
//

.version 9.0
.target sm_100
.address_size 64

	// .globl	_Z18ie_zero_f32_kernelPfm
.global .align 4 .b8 __cudart_i2opi_f[24] = {65, 144, 67, 60, 153, 149, 98, 219, 192, 221, 52, 245, 209, 87, 39, 252, 41, 21, 68, 78, 110, 131, 249, 162};

.visible .entry _Z18ie_zero_f32_kernelPfm(
	.param .u64 .ptr .align 1 _Z18ie_zero_f32_kernelPfm_param_0,
	.param .u64 _Z18ie_zero_f32_kernelPfm_param_1
)
{
	.reg .pred 	%p<2>;
	.reg .b32 	%r<5>;
	.reg .b64 	%rd<9>;

	ld.param.u64 	%rd2, [_Z18ie_zero_f32_kernelPfm_param_0];
	ld.param.u64 	%rd3, [_Z18ie_zero_f32_kernelPfm_param_1];
	mov.u32 	%r1, %ctaid.x;
	mov.u32 	%r2, %ntid.x;
	mul.wide.u32 	%rd4, %r1, %r2;
	mov.u32 	%r3, %tid.x;
	cvt.u64.u32 	%rd5, %r3;
	add.s64 	%rd1, %rd4, %rd5;
	setp.ge.u64 	%p1, %rd1, %rd3;
	@%p1 bra 	$L__BB0_2;
	cvta.to.global.u64 	%rd6, %rd2;
	shl.b64 	%rd7, %rd1, 2;
	add.s64 	%rd8, %rd6, %rd7;
	mov.b32 	%r4, 0;
	st.global.u32 	[%rd8], %r4;
$L__BB0_2:
	ret;

}
	// .globl	_Z25ie_add_inplace_f32_kernelPfPKfm
.visible .entry _Z25ie_add_inplace_f32_kernelPfPKfm(
	.param .u64 .ptr .align 1 _Z25ie_add_inplace_f32_kernelPfPKfm_param_0,
	.param .u64 .ptr .align 1 _Z25ie_add_inplace_f32_kernelPfPKfm_param_1,
	.param .u64 _Z25ie_add_inplace_f32_kernelPfPKfm_param_2
)
{
	.reg .pred 	%p<2>;
	.reg .b32 	%r<4>;
	.reg .b32 	%f<4>;
	.reg .b64 	%rd<12>;

	ld.param.u64 	%rd2, [_Z25ie_add_inplace_f32_kernelPfPKfm_param_0];
	ld.param.u64 	%rd3, [_Z25ie_add_inplace_f32_kernelPfPKfm_param_1];
	ld.param.u64 	%rd4, [_Z25ie_add_inplace_f32_kernelPfPKfm_param_2];
	mov.u32 	%r1, %ctaid.x;
	mov.u32 	%r2, %ntid.x;
	mul.wide.u32 	%rd5, %r1, %r2;
	mov.u32 	%r3, %tid.x;
	cvt.u64.u32 	%rd6, %r3;
	add.s64 	%rd1, %rd5, %rd6;
	setp.ge.u64 	%p1, %rd1, %rd4;
	@%p1 bra 	$L__BB1_2;
	cvta.to.global.u64 	%rd7, %rd3;
	cvta.to.global.u64 	%rd8, %rd2;
	shl.b64 	%rd9, %rd1, 2;
	add.s64 	%rd10, %rd7, %rd9;
	ld.global.f32 	%f1, [%rd10];
	add.s64 	%rd11, %rd8, %rd9;
	ld.global.f32 	%f2, [%rd11];
	add.f32 	%f3, %f1, %f2;
	st.global.f32 	[%rd11], %f3;
$L__BB1_2:
	ret;

}
	// .globl	_Z32ie_add_scaled_inplace_f32_kernelPfPKffm
.visible .entry _Z32ie_add_scaled_inplace_f32_kernelPfPKffm(
	.param .u64 .ptr .align 1 _Z32ie_add_scaled_inplace_f32_kernelPfPKffm_param_0,
	.param .u64 .ptr .align 1 _Z32ie_add_scaled_inplace_f32_kernelPfPKffm_param_1,
	.param .f32 _Z32ie_add_scaled_inplace_f32_kernelPfPKffm_param_2,
	.param .u64 _Z32ie_add_scaled_inplace_f32_kernelPfPKffm_param_3
)
{
	.reg .pred 	%p<2>;
	.reg .b32 	%r<4>;
	.reg .b32 	%f<5>;
	.reg .b64 	%rd<12>;

	ld.param.u64 	%rd2, [_Z32ie_add_scaled_inplace_f32_kernelPfPKffm_param_0];
	ld.param.u64 	%rd3, [_Z32ie_add_scaled_inplace_f32_kernelPfPKffm_param_1];
	ld.param.f32 	%f1, [_Z32ie_add_scaled_inplace_f32_kernelPfPKffm_param_2];
	ld.param.u64 	%rd4, [_Z32ie_add_scaled_inplace_f32_kernelPfPKffm_param_3];
	mov.u32 	%r1, %ctaid.x;
	mov.u32 	%r2, %ntid.x;
	mul.wide.u32 	%rd5, %r1, %r2;
	mov.u32 	%r3, %tid.x;
	cvt.u64.u32 	%rd6, %r3;
	add.s64 	%rd1, %rd5, %rd6;
	setp.ge.u64 	%p1, %rd1, %rd4;
	@%p1 bra 	$L__BB2_2;
	cvta.to.global.u64 	%rd7, %rd3;
	cvta.to.global.u64 	%rd8, %rd2;
	shl.b64 	%rd9, %rd1, 2;
	add.s64 	%rd10, %rd7, %rd9;
	ld.global.f32 	%f2, [%rd10];
	add.s64 	%rd11, %rd8, %rd9;
	ld.global.f32 	%f3, [%rd11];
	fma.rn.f32 	%f4, %f1, %f2, %f3;
	st.global.f32 	[%rd11], %f4;
$L__BB2_2:
	ret;

}
	// .globl	_Z22ie_silu_mul_f32_kernelPKfS0_Pfm
.visible .entry _Z22ie_silu_mul_f32_kernelPKfS0_Pfm(
	.param .u64 .ptr .align 1 _Z22ie_silu_mul_f32_kernelPKfS0_Pfm_param_0,
	.param .u64 .ptr .align 1 _Z22ie_silu_mul_f32_kernelPKfS0_Pfm_param_1,
	.param .u64 .ptr .align 1 _Z22ie_silu_mul_f32_kernelPKfS0_Pfm_param_2,
	.param .u64 _Z22ie_silu_mul_f32_kernelPKfS0_Pfm_param_3
)
{
	.reg .pred 	%p<2>;
	.reg .b32 	%r<6>;
	.reg .b32 	%f<17>;
	.reg .b64 	%rd<15>;

	ld.param.u64 	%rd2, [_Z22ie_silu_mul_f32_kernelPKfS0_Pfm_param_0];
	ld.param.u64 	%rd3, [_Z22ie_silu_mul_f32_kernelPKfS0_Pfm_param_1];
	ld.param.u64 	%rd4, [_Z22ie_silu_mul_f32_kernelPKfS0_Pfm_param_2];
	ld.param.u64 	%rd5, [_Z22ie_silu_mul_f32_kernelPKfS0_Pfm_param_3];
	mov.u32 	%r1, %ctaid.x;
	mov.u32 	%r2, %ntid.x;
	mul.wide.u32 	%rd6, %r1, %r2;
	mov.u32 	%r3, %tid.x;
	cvt.u64.u32 	%rd7, %r3;
	add.s64 	%rd1, %rd6, %rd7;
	setp.ge.u64 	%p1, %rd1, %rd5;
	@%p1 bra 	$L__BB3_2;
	cvta.to.global.u64 	%rd8, %rd2;
	cvta.to.global.u64 	%rd9, %rd3;
	cvta.to.global.u64 	%rd10, %rd4;
	shl.b64 	%rd11, %rd1, 2;
	add.s64 	%rd12, %rd8, %rd11;
	ld.global.f32 	%f1, [%rd12];
	fma.rn.f32 	%f2, %f1, 0fBBBB989D, 0f3F000000;
	cvt.sat.f32.f32 	%f3, %f2;
	mov.f32 	%f4, 0f4B400001;
	mov.f32 	%f5, 0f437C0000;
	fma.rm.f32 	%f6, %f3, %f5, %f4;
	add.f32 	%f7, %f6, 0fCB40007F;
	neg.f32 	%f8, %f7;
	fma.rn.f32 	%f9, %f1, 0fBFB8AA3B, %f8;
	fma.rn.f32 	%f10, %f1, 0fB2A57060, %f9;
	mov.b32 	%r4, %f6;
	shl.b32 	%r5, %r4, 23;
	mov.b32 	%f11, %r5;
	ex2.approx.ftz.f32 	%f12, %f10;
	fma.rn.f32 	%f13, %f12, %f11, 0f3F800000;
	div.rn.f32 	%f14, %f1, %f13;
	add.s64 	%rd13, %rd9, %rd11;
	ld.global.f32 	%f15, [%rd13];
	mul.f32 	%f16, %f15, %f14;
	add.s64 	%rd14, %rd10, %rd11;
	st.global.f32 	[%rd14], %f16;
$L__BB3_2:
	ret;

}
	// .globl	_Z27ie_fix_nonfinite_f32_kernelPfm
.visible .entry _Z27ie_fix_nonfinite_f32_kernelPfm(
	.param .u64 .ptr .align 1 _Z27ie_fix_nonfinite_f32_kernelPfm_param_0,
	.param .u64 _Z27ie_fix_nonfinite_f32_kernelPfm_param_1
)
{
	.reg .pred 	%p<3>;
	.reg .b32 	%r<5>;
	.reg .b32 	%f<3>;
	.reg .b64 	%rd<9>;

	ld.param.u64 	%rd3, [_Z27ie_fix_nonfinite_f32_kernelPfm_param_0];
	ld.param.u64 	%rd4, [_Z27ie_fix_nonfinite_f32_kernelPfm_param_1];
	mov.u32 	%r1, %ctaid.x;
	mov.u32 	%r2, %ntid.x;
	mul.wide.u32 	%rd5, %r1, %r2;
	mov.u32 	%r3, %tid.x;
	cvt.u64.u32 	%rd6, %r3;
	add.s64 	%rd1, %rd5, %rd6;
	setp.ge.u64 	%p1, %rd1, %rd4;
	@%p1 bra 	$L__BB4_3;
	cvta.to.global.u64 	%rd7, %rd3;
	shl.b64 	%rd8, %rd1, 2;
	add.s64 	%rd2, %rd7, %rd8;
	ld.global.f32 	%f1, [%rd2];
	abs.f32 	%f2, %f1;
	setp.ne.f32 	%p2, %f2, 0f7F800000;
	@%p2 bra 	$L__BB4_3;
	mov.b32 	%r4, 0;
	st.global.u32 	[%rd2], %r4;
$L__BB4_3:
	ret;

}
	// .globl	_Z18ie_rope_f32_kernelPfS_mmff
.visible .entry _Z18ie_rope_f32_kernelPfS_mmff(
	.param .u64 .ptr .align 1 _Z18ie_rope_f32_kernelPfS_mmff_param_0,
	.param .u64 .ptr .align 1 _Z18ie_rope_f32_kernelPfS_mmff_param_1,
	.param .u64 _Z18ie_rope_f32_kernelPfS_mmff_param_2,
	.param .u64 _Z18ie_rope_f32_kernelPfS_mmff_param_3,
	.param .f32 _Z18ie_rope_f32_kernelPfS_mmff_param_4,
	.param .f32 _Z18ie_rope_f32_kernelPfS_mmff_param_5
)
{
	.local .align 4 .b8 	__local_depot5[28];
	.reg .b64 	%SP;
	.reg .b64 	%SPL;
	.reg .pred 	%p<24>;
	.reg .b32 	%r<91>;
	.reg .b32 	%f<102>;
	.reg .b64 	%rd<65>;
	.reg .b64 	%fd<5>;

	mov.u64 	%SPL, __local_depot5;
	ld.param.u64 	%rd22, [_Z18ie_rope_f32_kernelPfS_mmff_param_0];
	ld.param.u64 	%rd23, [_Z18ie_rope_f32_kernelPfS_mmff_param_1];
	ld.param.u64 	%rd25, [_Z18ie_rope_f32_kernelPfS_mmff_param_2];
	ld.param.u64 	%rd24, [_Z18ie_rope_f32_kernelPfS_mmff_param_3];
	ld.param.f32 	%f12, [_Z18ie_rope_f32_kernelPfS_mmff_param_4];
	ld.param.f32 	%f13, [_Z18ie_rope_f32_kernelPfS_mmff_param_5];
	add.u64 	%rd1, %SPL, 0;
	mov.u32 	%r28, %ctaid.x;
	mov.u32 	%r29, %ntid.x;
	mul.wide.u32 	%rd27, %r28, %r29;
	mov.u32 	%r30, %tid.x;
	cvt.u64.u32 	%rd28, %r30;
	add.s64 	%rd2, %rd27, %rd28;
	shr.u64 	%rd3, %rd24, 1;
	mul.lo.s64 	%rd29, %rd3, %rd25;
	setp.ge.u64 	%p1, %rd2, %rd29;
	@%p1 bra 	$L__BB5_24;
	or.b64  	%rd30, %rd2, %rd3;
	and.b64  	%rd31, %rd30, -4294967296;
	setp.ne.s64 	%p2, %rd31, 0;
	@%p2 bra 	$L__BB5_3;
	cvt.u32.u64 	%r31, %rd3;
	cvt.u32.u64 	%r32, %rd2;
	div.u32 	%r33, %r32, %r31;
	cvt.u64.u32 	%rd58, %r33;
	bra.uni 	$L__BB5_4;
$L__BB5_3:
	div.u64 	%rd58, %rd2, %rd3;
$L__BB5_4:
	mul.lo.s64 	%rd32, %rd58, %rd3;
	sub.s64 	%rd33, %rd2, %rd32;
	shl.b64 	%rd7, %rd33, 1;
	cvt.rn.f32.u64 	%f14, %rd33;
	cvt.rn.f32.u64 	%f15, %rd24;
	mul.f32 	%f16, %f14, 0fC0000000;
	div.rn.f32 	%f17, %f16, %f15;
	setp.lt.f32 	%p3, %f13, 0f00800000;
	mul.f32 	%f18, %f13, 0f4B000000;
	selp.f32 	%f19, %f18, %f13, %p3;
	selp.f32 	%f20, 0fC1B80000, 0f00000000, %p3;
	mov.b32 	%r34, %f19;
	add.s32 	%r35, %r34, -1059760811;
	and.b32  	%r36, %r35, -8388608;
	sub.s32 	%r37, %r34, %r36;
	mov.b32 	%f21, %r37;
	cvt.rn.f32.s32 	%f22, %r36;
	fma.rn.f32 	%f23, %f22, 0f34000000, %f20;
	add.f32 	%f24, %f21, 0fBF800000;
	fma.rn.f32 	%f25, %f24, 0fBE055027, 0f3E1039F6;
	fma.rn.f32 	%f26, %f25, %f24, 0fBDF8CDCC;
	fma.rn.f32 	%f27, %f26, %f24, 0f3E0F2955;
	fma.rn.f32 	%f28, %f27, %f24, 0fBE2AD8B9;
	fma.rn.f32 	%f29, %f28, %f24, 0f3E4CED0B;
	fma.rn.f32 	%f30, %f29, %f24, 0fBE7FFF22;
	fma.rn.f32 	%f31, %f30, %f24, 0f3EAAAA78;
	fma.rn.f32 	%f32, %f31, %f24, 0fBF000000;
	mul.f32 	%f33, %f24, %f32;
	fma.rn.f32 	%f34, %f33, %f24, %f24;
	fma.rn.f32 	%f35, %f23, 0f3F317218, %f34;
	setp.gt.u32 	%p4, %r34, 2139095039;
	fma.rn.f32 	%f36, %f19, 0f7F800000, 0f7F800000;
	selp.f32 	%f37, %f36, %f35, %p4;
	setp.eq.f32 	%p5, %f19, 0f00000000;
	selp.f32 	%f38, 0fFF800000, %f37, %p5;
	mul.f32 	%f39, %f38, %f17;
	fma.rn.f32 	%f40, %f39, 0f3BBB989D, 0f3F000000;
	cvt.sat.f32.f32 	%f41, %f40;
	mov.f32 	%f42, 0f4B400001;
	mov.f32 	%f43, 0f437C0000;
	fma.rm.f32 	%f44, %f41, %f43, %f42;
	add.f32 	%f45, %f44, 0fCB40007F;
	neg.f32 	%f46, %f45;
	fma.rn.f32 	%f47, %f39, 0f3FB8AA3B, %f46;
	fma.rn.f32 	%f48, %f39, 0f32A57060, %f47;
	mov.b32 	%r38, %f44;
	shl.b32 	%r39, %r38, 23;
	mov.b32 	%f49, %r39;
	ex2.approx.ftz.f32 	%f50, %f48;
	mul.f32 	%f51, %f50, %f49;
	mul.f32 	%f1, %f12, %f51;
	mul.f32 	%f52, %f1, 0f3F22F983;
	cvt.rni.s32.f32 	%r90, %f52;
	cvt.rn.f32.s32 	%f53, %r90;
	fma.rn.f32 	%f54, %f53, 0fBFC90FDA, %f1;
	fma.rn.f32 	%f55, %f53, 0fB3A22168, %f54;
	fma.rn.f32 	%f101, %f53, 0fA7C234C5, %f55;
	abs.f32 	%f3, %f1;
	setp.ltu.f32 	%p6, %f3, 0f47CE4780;
	mov.u32 	%r86, %r90;
	mov.f32 	%f100, %f101;
	@%p6 bra 	$L__BB5_12;
	setp.neu.f32 	%p7, %f3, 0f7F800000;
	@%p7 bra 	$L__BB5_7;
	mov.f32 	%f58, 0f00000000;
	mul.rn.f32 	%f100, %f1, %f58;
	mov.b32 	%r86, 0;
	bra.uni 	$L__BB5_12;
$L__BB5_7:
	mov.b32 	%r2, %f1;
	shl.b32 	%r41, %r2, 8;
	or.b32  	%r3, %r41, -2147483648;
	mov.b64 	%rd61, 0;
	mov.b32 	%r83, 0;
	mov.u64 	%rd59, __cudart_i2opi_f;
	mov.u64 	%rd60, %rd1;
$L__BB5_8:
	.pragma "nounroll";
	ld.global.nc.u32 	%r42, [%rd59];
	mad.wide.u32 	%rd36, %r42, %r3, %rd61;
	shr.u64 	%rd61, %rd36, 32;
	st.local.u32 	[%rd60], %rd36;
	add.s32 	%r83, %r83, 1;
	add.s64 	%rd60, %rd60, 4;
	add.s64 	%rd59, %rd59, 4;
	setp.ne.s32 	%p8, %r83, 6;
	@%p8 bra 	$L__BB5_8;
	shr.u32 	%r43, %r2, 23;
	st.local.u32 	[%rd1+24], %rd61;
	and.b32  	%r6, %r43, 31;
	and.b32  	%r44, %r43, 224;
	add.s32 	%r45, %r44, -128;
	shr.u32 	%r46, %r45, 5;
	mul.wide.u32 	%rd37, %r46, 4;
	sub.s64 	%rd14, %rd1, %rd37;
	ld.local.u32 	%r84, [%rd14+24];
	ld.local.u32 	%r85, [%rd14+20];
	setp.eq.s32 	%p9, %r6, 0;
	@%p9 bra 	$L__BB5_11;
	shf.l.wrap.b32 	%r84, %r85, %r84, %r6;
	ld.local.u32 	%r47, [%rd14+16];
	shf.l.wrap.b32 	%r85, %r47, %r85, %r6;
$L__BB5_11:
	shr.u32 	%r48, %r84, 30;
	shf.l.wrap.b32 	%r49, %r85, %r84, 2;
	shl.b32 	%r50, %r85, 2;
	shr.u32 	%r51, %r49, 31;
	add.s32 	%r52, %r51, %r48;
	neg.s32 	%r53, %r52;
	setp.lt.s32 	%p10, %r2, 0;
	selp.b32 	%r86, %r53, %r52, %p10;
	xor.b32  	%r54, %r49, %r2;
	shr.s32 	%r55, %r49, 31;
	xor.b32  	%r56, %r55, %r49;
	xor.b32  	%r57, %r55, %r50;
	cvt.u64.u32 	%rd38, %r56;
	shl.b64 	%rd39, %rd38, 32;
	cvt.u64.u32 	%rd40, %r57;
	or.b64  	%rd41, %rd39, %rd40;
	cvt.rn.f64.s64 	%fd1, %rd41;
	mul.f64 	%fd2, %fd1, 0d3BF921FB54442D19;
	cvt.rn.f32.f64 	%f56, %fd2;
	neg.f32 	%f57, %f56;
	setp.lt.s32 	%p11, %r54, 0;
	selp.f32 	%f100, %f57, %f56, %p11;
$L__BB5_12:
	setp.ltu.f32 	%p12, %f3, 0f47CE4780;
	add.s32 	%r59, %r86, 1;
	mul.rn.f32 	%f59, %f100, %f100;
	and.b32  	%r60, %r86, 1;
	setp.eq.b32 	%p13, %r60, 1;
	selp.f32 	%f60, %f100, 0f3F800000, %p13;
	fma.rn.f32 	%f61, %f59, %f60, 0f00000000;
	fma.rn.f32 	%f62, %f59, 0f37CBAC00, 0fBAB607ED;
	selp.f32 	%f63, 0fB94D4153, %f62, %p13;
	selp.f32 	%f64, 0f3C0885E4, 0f3D2AAABB, %p13;
	fma.rn.f32 	%f65, %f63, %f59, %f64;
	selp.f32 	%f66, 0fBE2AAAA8, 0fBEFFFFFF, %p13;
	fma.rn.f32 	%f67, %f65, %f59, %f66;
	fma.rn.f32 	%f68, %f67, %f61, %f60;
	and.b32  	%r61, %r59, 2;
	setp.eq.s32 	%p14, %r61, 0;
	mov.f32 	%f69, 0f00000000;
	sub.f32 	%f70, %f69, %f68;
	selp.f32 	%f7, %f68, %f70, %p14;
	@%p12 bra 	$L__BB5_20;
	setp.neu.f32 	%p15, %f3, 0f7F800000;
	@%p15 bra 	$L__BB5_15;
	mov.f32 	%f73, 0f00000000;
	mul.rn.f32 	%f101, %f1, %f73;
	mov.b32 	%r90, 0;
	bra.uni 	$L__BB5_20;
$L__BB5_15:
	mov.b32 	%r15, %f1;
	shl.b32 	%r63, %r15, 8;
	or.b32  	%r16, %r63, -2147483648;
	mov.b64 	%rd64, 0;
	mov.b32 	%r87, 0;
	mov.u64 	%rd62, __cudart_i2opi_f;
	mov.u64 	%rd63, %rd1;
$L__BB5_16:
	.pragma "nounroll";
	ld.global.nc.u32 	%r64, [%rd62];
	mad.wide.u32 	%rd44, %r64, %r16, %rd64;
	shr.u64 	%rd64, %rd44, 32;
	st.local.u32 	[%rd63], %rd44;
	add.s32 	%r87, %r87, 1;
	add.s64 	%rd63, %rd63, 4;
	add.s64 	%rd62, %rd62, 4;
	setp.ne.s32 	%p16, %r87, 6;
	@%p16 bra 	$L__BB5_16;
	shr.u32 	%r65, %r15, 23;
	st.local.u32 	[%rd1+24], %rd64;
	and.b32  	%r19, %r65, 31;
	and.b32  	%r66, %r65, 224;
	add.s32 	%r67, %r66, -128;
	shr.u32 	%r68, %r67, 5;
	mul.wide.u32 	%rd45, %r68, 4;
	sub.s64 	%rd21, %rd1, %rd45;
	ld.local.u32 	%r88, [%rd21+24];
	ld.local.u32 	%r89, [%rd21+20];
	setp.eq.s32 	%p17, %r19, 0;
	@%p17 bra 	$L__BB5_19;
	shf.l.wrap.b32 	%r88, %r89, %r88, %r19;
	ld.local.u32 	%r69, [%rd21+16];
	shf.l.wrap.b32 	%r89, %r69, %r89, %r19;
$L__BB5_19:
	shr.u32 	%r70, %r88, 30;
	shf.l.wrap.b32 	%r71, %r89, %r88, 2;
	shl.b32 	%r72, %r89, 2;
	shr.u32 	%r73, %r71, 31;
	add.s32 	%r74, %r73, %r70;
	neg.s32 	%r75, %r74;
	setp.lt.s32 	%p18, %r15, 0;
	selp.b32 	%r90, %r75, %r74, %p18;
	xor.b32  	%r76, %r71, %r15;
	shr.s32 	%r77, %r71, 31;
	xor.b32  	%r78, %r77, %r71;
	xor.b32  	%r79, %r77, %r72;
	cvt.u64.u32 	%rd46, %r78;
	shl.b64 	%rd47, %rd46, 32;
	cvt.u64.u32 	%rd48, %r79;
	or.b64  	%rd49, %rd47, %rd48;
	cvt.rn.f64.s64 	%fd3, %rd49;
	mul.f64 	%fd4, %fd3, 0d3BF921FB54442D19;
	cvt.rn.f32.f64 	%f71, %fd4;
	neg.f32 	%f72, %f71;
	setp.lt.s32 	%p19, %r76, 0;
	selp.f32 	%f101, %f72, %f71, %p19;
$L__BB5_20:
	mul.rn.f32 	%f74, %f101, %f101;
	and.b32  	%r81, %r90, 1;
	setp.eq.b32 	%p20, %r81, 1;
	selp.f32 	%f75, 0f3F800000, %f101, %p20;
	fma.rn.f32 	%f76, %f74, %f75, 0f00000000;
	fma.rn.f32 	%f77, %f74, 0f37CBAC00, 0fBAB607ED;
	selp.f32 	%f78, %f77, 0fB94D4153, %p20;
	selp.f32 	%f79, 0f3D2AAABB, 0f3C0885E4, %p20;
	fma.rn.f32 	%f80, %f78, %f74, %f79;
	selp.f32 	%f81, 0fBEFFFFFF, 0fBE2AAAA8, %p20;
	fma.rn.f32 	%f82, %f80, %f74, %f81;
	fma.rn.f32 	%f83, %f82, %f76, %f75;
	and.b32  	%r82, %r90, 2;
	setp.eq.s32 	%p21, %r82, 0;
	mov.f32 	%f84, 0f00000000;
	sub.f32 	%f85, %f84, %f83;
	selp.f32 	%f11, %f83, %f85, %p21;
	setp.eq.s64 	%p22, %rd22, 0;
	@%p22 bra 	$L__BB5_22;
	mad.lo.s64 	%rd50, %rd58, %rd24, %rd7;
	cvta.to.global.u64 	%rd51, %rd22;
	shl.b64 	%rd52, %rd50, 2;
	add.s64 	%rd53, %rd51, %rd52;
	ld.global.f32 	%f86, [%rd53];
	ld.global.f32 	%f87, [%rd53+4];
	mul.f32 	%f88, %f7, %f86;
	mul.f32 	%f89, %f11, %f87;
	sub.f32 	%f90, %f88, %f89;
	st.global.f32 	[%rd53], %f90;
	mul.f32 	%f91, %f7, %f87;
	fma.rn.f32 	%f92, %f11, %f86, %f91;
	st.global.f32 	[%rd53+4], %f92;
$L__BB5_22:
	setp.eq.s64 	%p23, %rd23, 0;
	@%p23 bra 	$L__BB5_24;
	mad.lo.s64 	%rd54, %rd58, %rd24, %rd7;
	cvta.to.global.u64 	%rd55, %rd23;
	shl.b64 	%rd56, %rd54, 2;
	add.s64 	%rd57, %rd55, %rd56;
	ld.global.f32 	%f93, [%rd57];
	ld.global.f32 	%f94, [%rd57+4];
	mul.f32 	%f95, %f7, %f93;
	mul.f32 	%f96, %f11, %f94;
	sub.f32 	%f97, %f95, %f96;
	st.global.f32 	[%rd57], %f97;
	mul.f32 	%f98, %f7, %f94;
	fma.rn.f32 	%f99, %f11, %f93, %f98;
	st.global.f32 	[%rd57+4], %f99;
$L__BB5_24:
	ret;

}


// ===== COMPILED SASS (sm_100) =====

	.target	sm_100

	.elftype	@"ET_EXEC"


//--------------------- .note.nv.tkinfo           --------------------------
	.section	.note.nv.tkinfo,"",@"SHT_NOTE"
	.sectionflags	@"SHF_NOTE_NV_TKINFO"
	.tkinfo
        /*0018*/ 	.word	0x00000002
        /*0030*/ 	.string	""
        /*0030*/ 	.string	"ptxas"
        /*0030*/ 	.string	"Cuda compilation tools, release 13.0, V13.0.88"
        /*0030*/ 	.string	"Build cuda_13.0.r13.0/compiler.36424714_0"
        /*0030*/ 	.string	"-arch sm_100 -m 64 "



//--------------------- .note.nv.cuinfo           --------------------------
	.section	.note.nv.cuinfo,"",@"SHT_NOTE"
	.sectionflags	@"SHF_NOTE_NV_CUINFO"
        /*0018*/ 	.short	0x0002
        /*001a*/ 	.short	0x0064
        /*001c*/ 	.short	0x0082
	.zero		2


//--------------------- .nv.info                  --------------------------
	.section	.nv.info,"",@"SHT_CUDA_INFO"
	.align	4


	//----- nvinfo : EIATTR_REGCOUNT
	.align		4
        /*0000*/ 	.byte	0x04, 0x2f
        /*0002*/ 	.short	(.L_2 - .L_1)
	.align		4
.L_1:
        /*0004*/ 	.word	index@(_Z18ie_zero_f32_kernelPfm)
        /*0008*/ 	.word	0x00000008


	//----- nvinfo : EIATTR_FRAME_SIZE
	.align		4
.L_2:
        /*000c*/ 	.byte	0x04, 0x11
        /*000e*/ 	.short	(.L_4 - .L_3)
	.align		4
.L_3:
        /*0010*/ 	.word	index@(_Z18ie_zero_f32_kernelPfm)
        /*0014*/ 	.word	0x00000000


	//----- nvinfo : EIATTR_REGCOUNT
	.align		4
.L_4:
        /*0018*/ 	.byte	0x04, 0x2f
        /*001a*/ 	.short	(.L_6 - .L_5)
	.align		4
.L_5:
        /*001c*/ 	.word	index@(_Z25ie_add_inplace_f32_kernelPfPKfm)
        /*0020*/ 	.word	0x0000000a


	//----- nvinfo : EIATTR_FRAME_SIZE
	.align		4
.L_6:
        /*0024*/ 	.byte	0x04, 0x11
        /*0026*/ 	.short	(.L_8 - .L_7)
	.align		4
.L_7:
        /*0028*/ 	.word	index@(_Z25ie_add_inplace_f32_kernelPfPKfm)
        /*002c*/ 	.word	0x00000000


	//----- nvinfo : EIATTR_REGCOUNT
	.align		4
.L_8:
        /*0030*/ 	.byte	0x04, 0x2f
        /*0032*/ 	.short	(.L_10 - .L_9)
	.align		4
.L_9:
        /*0034*/ 	.word	index@(_Z32ie_add_scaled_inplace_f32_kernelPfPKffm)
        /*0038*/ 	.word	0x0000000a


	//----- nvinfo : EIATTR_FRAME_SIZE
	.align		4
.L_10:
        /*003c*/ 	.byte	0x04, 0x11
        /*003e*/ 	.short	(.L_12 - .L_11)
	.align		4
.L_11:
        /*0040*/ 	.word	index@(_Z32ie_add_scaled_inplace_f32_kernelPfPKffm)
        /*0044*/ 	.word	0x00000000


	//----- nvinfo : EIATTR_REGCOUNT
	.align		4
.L_12:
        /*0048*/ 	.byte	0x04, 0x2f
        /*004a*/ 	.short	(.L_14 - .L_13)
	.align		4
.L_13:
        /*004c*/ 	.word	index@(_Z22ie_silu_mul_f32_kernelPKfS0_Pfm)
        /*0050*/ 	.word	0x00000010


	//----- nvinfo : EIATTR_FRAME_SIZE
	.align		4
.L_14:
        /*0054*/ 	.byte	0x04, 0x11
        /*0056*/ 	.short	(.L_16 - .L_15)
	.align		4
.L_15:
        /*0058*/ 	.word	index@($__internal_2_$__cuda_sm3x_div_rn_noftz_f32_slowpath)
        /*005c*/ 	.word	0x00000000


	//----- nvinfo : EIATTR_FRAME_SIZE
	.align		4
.L_16:
        /*0060*/ 	.byte	0x04, 0x11
        /*0062*/ 	.short	(.L_18 - .L_17)
	.align		4
.L_17:
        /*0064*/ 	.word	index@(_Z22ie_silu_mul_f32_kernelPKfS0_Pfm)
        /*0068*/ 	.word	0x00000000


	//----- nvinfo : EIATTR_REGCOUNT
	.align		4
.L_18:
        /*006c*/ 	.byte	0x04, 0x2f
        /*006e*/ 	.short	(.L_20 - .L_19)
	.align		4
.L_19:
        /*0070*/ 	.word	index@(_Z27ie_fix_nonfinite_f32_kernelPfm)
        /*0074*/ 	.word	0x00000008


	//----- nvinfo : EIATTR_FRAME_SIZE
	.align		4
.L_20:
        /*0078*/ 	.byte	0x04, 0x11
        /*007a*/ 	.short	(.L_22 - .L_21)
	.align		4
.L_21:
        /*007c*/ 	.word	index@(_Z27ie_fix_nonfinite_f32_kernelPfm)
        /*0080*/ 	.word	0x00000000


	//----- nvinfo : EIATTR_REGCOUNT
	.align		4
.L_22:
        /*0084*/ 	.byte	0x04, 0x2f
        /*0086*/ 	.short	(.L_24 - .L_23)
	.align		4
.L_23:
        /*0088*/ 	.word	index@(_Z18ie_rope_f32_kernelPfS_mmff)
        /*008c*/ 	.word	0x00000016


	//----- nvinfo : EIATTR_FRAME_SIZE
	.align		4
.L_24:
        /*0090*/ 	.byte	0x04, 0x11
        /*0092*/ 	.short	(.L_26 - .L_25)
	.align		4
.L_25:
        /*0094*/ 	.word	index@($__internal_1_$__cuda_sm3x_div_rn_noftz_f32_slowpath)
        /*0098*/ 	.word	0x00000020


	//----- nvinfo : EIATTR_FRAME_SIZE
	.align		4
.L_26:
        /*009c*/ 	.byte	0x04, 0x11
        /*009e*/ 	.short	(.L_28 - .L_27)
	.align		4
.L_27:
        /*00a0*/ 	.word	index@($__internal_0_$__cuda_sm20_div_u64)
        /*00a4*/ 	.word	0x00000020


	//----- nvinfo : EIATTR_FRAME_SIZE
	.align		4
.L_28:
        /*00a8*/ 	.byte	0x04, 0x11
        /*00aa*/ 	.short	(.L_30 - .L_29)
	.align		4
.L_29:
        /*00ac*/ 	.word	index@(_Z18ie_rope_f32_kernelPfS_mmff)
        /*00b0*/ 	.word	0x00000020


	//----- nvinfo : EIATTR_MIN_STACK_SIZE
	.align		4
.L_30:
        /*00b4*/ 	.byte	0x04, 0x12
        /*00b6*/ 	.short	(.L_32 - .L_31)
	.align		4
.L_31:
        /*00b8*/ 	.word	index@(_Z18ie_rope_f32_kernelPfS_mmff)
        /*00bc*/ 	.word	0x00000020


	//----- nvinfo : EIATTR_MIN_STACK_SIZE
	.align		4
.L_32:
        /*00c0*/ 	.byte	0x04, 0x12
        /*00c2*/ 	.short	(.L_34 - .L_33)
	.align		4
.L_33:
        /*00c4*/ 	.word	index@(_Z27ie_fix_nonfinite_f32_kernelPfm)
        /*00c8*/ 	.word	0x00000000


	//----- nvinfo : EIATTR_MIN_STACK_SIZE
	.align		4
.L_34:
        /*00cc*/ 	.byte	0x04, 0x12
        /*00ce*/ 	.short	(.L_36 - .L_35)
	.align		4
.L_35:
        /*00d0*/ 	.word	index@(_Z22ie_silu_mul_f32_kernelPKfS0_Pfm)
        /*00d4*/ 	.word	0x00000000


	//----- nvinfo : EIATTR_MIN_STACK_SIZE
	.align		4
.L_36:
        /*00d8*/ 	.byte	0x04, 0x12
        /*00da*/ 	.short	(.L_38 - .L_37)
	.align		4
.L_37:
        /*00dc*/ 	.word	index@(_Z32ie_add_scaled_inplace_f32_kernelPfPKffm)
        /*00e0*/ 	.word	0x00000000


	//----- nvinfo : EIATTR_MIN_STACK_SIZE
	.align		4
.L_38:
        /*00e4*/ 	.byte	0x04, 0x12
        /*00e6*/ 	.short	(.L_40 - .L_39)
	.align		4
.L_39:
        /*00e8*/ 	.word	index@(_Z25ie_add_inplace_f32_kernelPfPKfm)
        /*00ec*/ 	.word	0x00000000


	//----- nvinfo : EIATTR_MIN_STACK_SIZE
	.align		4
.L_40:
        /*00f0*/ 	.byte	0x04, 0x12
        /*00f2*/ 	.short	(.L_42 - .L_41)
	.align		4
.L_41:
        /*00f4*/ 	.word	index@(_Z18ie_zero_f32_kernelPfm)
        /*00f8*/ 	.word	0x00000000
.L_42:


//--------------------- .nv.compat                --------------------------
	.section	.nv.compat,"",@"SHT_CUDA_COMPAT_INFO"
	.align	4
        /*0000*/ 	.byte	0x02, 0x09, 0x00, 0x00, 0x02, 0x02, 0x01, 0x00, 0x02, 0x05, 0x05, 0x00, 0x03, 0x07, 0x01, 0x01
        /*0010*/ 	.byte	0x02, 0x03, 0x00, 0x00, 0x02, 0x06, 0x01, 0x00, 0x04, 0x0b, 0x08, 0x00, 0x01, 0x00, 0x00, 0x00
        /*0020*/ 	.byte	0x00, 0x00, 0x00, 0x00


//--------------------- .nv.info._Z18ie_rope_f32_kernelPfS_mmff --------------------------
	.section	.nv.info._Z18ie_rope_f32_kernelPfS_mmff,"",@"SHT_CUDA_INFO"
	.sectionflags	@""
	.align	4


	//----- nvinfo : EIATTR_CUDA_API_VERSION
	.align		4
        /*0000*/ 	.byte	0x04, 0x37
        /*0002*/ 	.short	(.L_44 - .L_43)
.L_43:
        /*0004*/ 	.word	0x00000082


	//----- nvinfo : EIATTR_KPARAM_INFO
	.align		4
.L_44:
        /*0008*/ 	.byte	0x04, 0x17
        /*000a*/ 	.short	(.L_46 - .L_45)
.L_45:
        /*000c*/ 	.word	0x00000000
        /*0010*/ 	.short	0x0005
        /*0012*/ 	.short	0x0024
        /*0014*/ 	.byte	0x00, 0xf0, 0x11, 0x00


	//----- nvinfo : EIATTR_KPARAM_INFO
	.align		4
.L_46:
        /*0018*/ 	.byte	0x04, 0x17
        /*001a*/ 	.short	(.L_48 - .L_47)
.L_47:
        /*001c*/ 	.word	0x00000000
        /*0020*/ 	.short	0x0004
        /*0022*/ 	.short	0x0020
        /*0024*/ 	.byte	0x00, 0xf0, 0x11, 0x00


	//----- nvinfo : EIATTR_KPARAM_INFO
	.align		4
.L_48:
        /*0028*/ 	.byte	0x04, 0x17
        /*002a*/ 	.short	(.L_50 - .L_49)
.L_49:
        /*002c*/ 	.word	0x00000000
        /*0030*/ 	.short	0x0003
        /*0032*/ 	.short	0x0018
        /*0034*/ 	.byte	0x00, 0xf0, 0x21, 0x00


	//----- nvinfo : EIATTR_KPARAM_INFO
	.align		4
.L_50:
        /*0038*/ 	.byte	0x04, 0x17
        /*003a*/ 	.short	(.L_52 - .L_51)
.L_51:
        /*003c*/ 	.word	0x00000000
        /*0040*/ 	.short	0x0002
        /*0042*/ 	.short	0x0010
        /*0044*/ 	.byte	0x00, 0xf0, 0x21, 0x00


	//----- nvinfo : EIATTR_KPARAM_INFO
	.align		4
.L_52:
        /*0048*/ 	.byte	0x04, 0x17
        /*004a*/ 	.short	(.L_54 - .L_53)
.L_53:
        /*004c*/ 	.word	0x00000000
        /*0050*/ 	.short	0x0001
        /*0052*/ 	.short	0x0008
        /*0054*/ 	.byte	0x00, 0xf5, 0x21, 0x00


	//----- nvinfo : EIATTR_KPARAM_INFO
	.align		4
.L_54:
        /*0058*/ 	.byte	0x04, 0x17
        /*005a*/ 	.short	(.L_56 - .L_55)
.L_55:
        /*005c*/ 	.word	0x00000000
        /*0060*/ 	.short	0x0000
        /*0062*/ 	.short	0x0000
        /*0064*/ 	.byte	0x00, 0xf5, 0x21, 0x00


	//----- nvinfo : EIATTR_SPARSE_MMA_MASK
	.align		4
.L_56:
        /*0068*/ 	.byte	0x03, 0x50
        /*006a*/ 	.short	0x0000


	//----- nvinfo : EIATTR_MAXREG_COUNT
	.align		4
        /*006c*/ 	.byte	0x03, 0x1b
        /*006e*/ 	.short	0x00ff


	//----- nvinfo : EIATTR_MERCURY_ISA_VERSION
	.align		4
        /*0070*/ 	.byte	0x03, 0x5f
        /*0072*/ 	.short	0x0101


	//----- nvinfo : EIATTR_VRC_CTA_INIT_COUNT
	.align		4
        /*0074*/ 	.byte	0x02, 0x4a
	.zero		1
	.zero		1


	//----- nvinfo : EIATTR_EXIT_INSTR_OFFSETS
	.align		4
        /*0078*/ 	.byte	0x04, 0x1c
        /*007a*/ 	.short	(.L_58 - .L_57)


	//   ....[0]....
.L_57:
        /*007c*/ 	.word	0x00000100


	//   ....[1]....
        /*0080*/ 	.word	0x00001220


	//   ....[2]....
        /*0084*/ 	.word	0x00001320


	//----- nvinfo : EIATTR_CRS_STACK_SIZE
	.align		4
.L_58:
        /*0088*/ 	.byte	0x04, 0x1e
        /*008a*/ 	.short	(.L_60 - .L_59)
.L_59:
        /*008c*/ 	.word	0x00000000


	//----- nvinfo : EIATTR_CBANK_PARAM_SIZE
	.align		4
.L_60:
        /*0090*/ 	.byte	0x03, 0x19
        /*0092*/ 	.short	0x0028


	//----- nvinfo : EIATTR_PARAM_CBANK
	.align		4
        /*0094*/ 	.byte	0x04, 0x0a
        /*0096*/ 	.short	(.L_62 - .L_61)
	.align		4
.L_61:
        /*0098*/ 	.word	index@(.nv.constant0._Z18ie_rope_f32_kernelPfS_mmff)
        /*009c*/ 	.short	0x0380
        /*009e*/ 	.short	0x0028


	//----- nvinfo : EIATTR_SW_WAR
	.align		4
.L_62:
        /*00a0*/ 	.byte	0x04, 0x36
        /*00a2*/ 	.short	(.L_64 - .L_63)
.L_63:
        /*00a4*/ 	.word	0x00000008
.L_64:


//--------------------- .nv.info._Z27ie_fix_nonfinite_f32_kernelPfm --------------------------
	.section	.nv.info._Z27ie_fix_nonfinite_f32_kernelPfm,"",@"SHT_CUDA_INFO"
	.sectionflags	@""
	.align	4


	//----- nvinfo : EIATTR_CUDA_API_VERSION
	.align		4
        /*0000*/ 	.byte	0x04, 0x37
        /*0002*/ 	.short	(.L_66 - .L_65)
.L_65:
        /*0004*/ 	.word	0x00000082


	//----- nvinfo : EIATTR_KPARAM_INFO
	.align		4
.L_66:
        /*0008*/ 	.byte	0x04, 0x17
        /*000a*/ 	.short	(.L_68 - .L_67)
.L_67:
        /*000c*/ 	.word	0x00000000
        /*0010*/ 	.short	0x0001
        /*0012*/ 	.short	0x0008
        /*0014*/ 	.byte	0x00, 0xf0, 0x21, 0x00


	//----- nvinfo : EIATTR_KPARAM_INFO
	.align		4
.L_68:
        /*0018*/ 	.byte	0x04, 0x17
        /*001a*/ 	.short	(.L_70 - .L_69)
.L_69:
        /*001c*/ 	.word	0x00000000
        /*0020*/ 	.short	0x0000
        /*0022*/ 	.short	0x0000
        /*0024*/ 	.byte	0x00, 0xf5, 0x21, 0x00


	//----- nvinfo : EIATTR_SPARSE_MMA_MASK
	.align		4
.L_70:
        /*0028*/ 	.byte	0x03, 0x50
        /*002a*/ 	.short	0x0000


	//----- nvinfo : EIATTR_MAXREG_COUNT
	.align		4
        /*002c*/ 	.byte	0x03, 0x1b
        /*002e*/ 	.short	0x00ff


	//----- nvinfo : EIATTR_MERCURY_ISA_VERSION
	.align		4
        /*0030*/ 	.byte	0x03, 0x5f
        /*0032*/ 	.short	0x0101


	//----- nvinfo : EIATTR_VRC_CTA_INIT_COUNT
	.align		4
        /*0034*/ 	.byte	0x02, 0x4a
	.zero		1
	.zero		1


	//----- nvinfo : EIATTR_EXIT_INSTR_OFFSETS
	.align		4
        /*0038*/ 	.byte	0x04, 0x1c
        /*003a*/ 	.short	(.L_72 - .L_71)


	//   ....[0]....
.L_71:
        /*003c*/ 	.word	0x00000090


	//   ....[1]....
        /*0040*/ 	.word	0x00000100


	//   ....[2]....
        /*0044*/ 	.word	0x00000120


	//----- nvinfo : EIATTR_CBANK_PARAM_SIZE
	.align		4
.L_72:
        /*0048*/ 	.byte	0x03, 0x19
        /*004a*/ 	.short	0x0010


	//----- nvinfo : EIATTR_PARAM_CBANK
	.align		4
        /*004c*/ 	.byte	0x04, 0x0a
        /*004e*/ 	.short	(.L_74 - .L_73)
	.align		4
.L_73:
        /*0050*/ 	.word	index@(.nv.constant0._Z27ie_fix_nonfinite_f32_kernelPfm)
        /*0054*/ 	.short	0x0380
        /*0056*/ 	.short	0x0010


	//----- nvinfo : EIATTR_SW_WAR
	.align		4
.L_74:
        /*0058*/ 	.byte	0x04, 0x36
        /*005a*/ 	.short	(.L_76 - .L_75)
.L_75:
        /*005c*/ 	.word	0x00000008
.L_76:


//--------------------- .nv.info._Z22ie_silu_mul_f32_kernelPKfS0_Pfm --------------------------
	.section	.nv.info._Z22ie_silu_mul_f32_kernelPKfS0_Pfm,"",@"SHT_CUDA_INFO"
	.sectionflags	@""
	.align	4


	//----- nvinfo : EIATTR_CUDA_API_VERSION
	.align		4
        /*0000*/ 	.byte	0x04, 0x37
        /*0002*/ 	.short	(.L_78 - .L_77)
.L_77:
        /*0004*/ 	.word	0x00000082


	//----- nvinfo : EIATTR_KPARAM_INFO
	.align		4
.L_78:
        /*0008*/ 	.byte	0x04, 0x17
        /*000a*/ 	.short	(.L_80 - .L_79)
.L_79:
        /*000c*/ 	.word	0x00000000
        /*0010*/ 	.short	0x0003
        /*0012*/ 	.short	0x0018
        /*0014*/ 	.byte	0x00, 0xf0, 0x21, 0x00


	//----- nvinfo : EIATTR_KPARAM_INFO
	.align		4
.L_80:
        /*0018*/ 	.byte	0x04, 0x17
        /*001a*/ 	.short	(.L_82 - .L_81)
.L_81:
        /*001c*/ 	.word	0x00000000
        /*0020*/ 	.short	0x0002
        /*0022*/ 	.short	0x0010
        /*0024*/ 	.byte	0x00, 0xf5, 0x21, 0x00


	//----- nvinfo : EIATTR_KPARAM_INFO
	.align		4
.L_82:
        /*0028*/ 	.byte	0x04, 0x17
        /*002a*/ 	.short	(.L_84 - .L_83)
.L_83:
        /*002c*/ 	.word	0x00000000
        /*0030*/ 	.short	0x0001
        /*0032*/ 	.short	0x0008
        /*0034*/ 	.byte	0x00, 0xf5, 0x21, 0x00


	//----- nvinfo : EIATTR_KPARAM_INFO
	.align		4
.L_84:
        /*0038*/ 	.byte	0x04, 0x17
        /*003a*/ 	.short	(.L_86 - .L_85)
.L_85:
        /*003c*/ 	.word	0x00000000
        /*0040*/ 	.short	0x0000
        /*0042*/ 	.short	0x0000
        /*0044*/ 	.byte	0x00, 0xf5, 0x21, 0x00


	//----- nvinfo : EIATTR_SPARSE_MMA_MASK
	.align		4
.L_86:
        /*0048*/ 	.byte	0x03, 0x50
        /*004a*/ 	.short	0x0000


	//----- nvinfo : EIATTR_MAXREG_COUNT
	.align		4
        /*004c*/ 	.byte	0x03, 0x1b
        /*004e*/ 	.short	0x00ff


	//----- nvinfo : EIATTR_MERCURY_ISA_VERSION
	.align		4
        /*0050*/ 	.byte	0x03, 0x5f
        /*0052*/ 	.short	0x0101


	//----- nvinfo : EIATTR_VRC_CTA_INIT_COUNT
	.align		4
        /*0054*/ 	.byte	0x02, 0x4a
	.zero		1
	.zero		1


	//----- nvinfo : EIATTR_EXIT_INSTR_OFFSETS
	.align		4
        /*0058*/ 	.byte	0x04, 0x1c
        /*005a*/ 	.short	(.L_88 - .L_87)


	//   ....[0]....
.L_87:
        /*005c*/ 	.word	0x00000090


	//   ....[1]....
        /*0060*/ 	.word	0x00000310


	//----- nvinfo : EIATTR_CRS_STACK_SIZE
	.align		4
.L_88:
        /*0064*/ 	.byte	0x04, 0x1e
        /*0066*/ 	.short	(.L_90 - .L_89)
.L_89:
        /*0068*/ 	.word	0x00000000


	//----- nvinfo : EIATTR_CBANK_PARAM_SIZE
	.align		4
.L_90:
        /*006c*/ 	.byte	0x03, 0x19
        /*006e*/ 	.short	0x0020


	//----- nvinfo : EIATTR_PARAM_CBANK
	.align		4
        /*0070*/ 	.byte	0x04, 0x0a
        /*0072*/ 	.short	(.L_92 - .L_91)
	.align		4
.L_91:
        /*0074*/ 	.word	index@(.nv.constant0._Z22ie_silu_mul_f32_kernelPKfS0_Pfm)
        /*0078*/ 	.short	0x0380
        /*007a*/ 	.short	0x0020


	//----- nvinfo : EIATTR_SW_WAR
	.align		4
.L_92:
        /*007c*/ 	.byte	0x04, 0x36
        /*007e*/ 	.short	(.L_94 - .L_93)
.L_93:
        /*0080*/ 	.word	0x00000008
.L_94:


//--------------------- .nv.info._Z32ie_add_scaled_inplace_f32_kernelPfPKffm --------------------------
	.section	.nv.info._Z32ie_add_scaled_inplace_f32_kernelPfPKffm,"",@"SHT_CUDA_INFO"
	.sectionflags	@""
	.align	4


	//----- nvinfo : EIATTR_CUDA_API_VERSION
	.align		4
        /*0000*/ 	.byte	0x04, 0x37
        /*0002*/ 	.short	(.L_96 - .L_95)
.L_95:
        /*0004*/ 	.word	0x00000082


	//----- nvinfo : EIATTR_KPARAM_INFO
	.align		4
.L_96:
        /*0008*/ 	.byte	0x04, 0x17
        /*000a*/ 	.short	(.L_98 - .L_97)
.L_97:
        /*000c*/ 	.word	0x00000000
        /*0010*/ 	.short	0x0003
        /*0012*/ 	.short	0x0018
        /*0014*/ 	.byte	0x00, 0xf0, 0x21, 0x00


	//----- nvinfo : EIATTR_KPARAM_INFO
	.align		4
.L_98:
        /*0018*/ 	.byte	0x04, 0x17
        /*001a*/ 	.short	(.L_100 - .L_99)
.L_99:
        /*001c*/ 	.word	0x00000000
        /*0020*/ 	.short	0x0002
        /*0022*/ 	.short	0x0010
        /*0024*/ 	.byte	0x00, 0xf0, 0x11, 0x00


	//----- nvinfo : EIATTR_KPARAM_INFO
	.align		4
.L_100:
        /*0028*/ 	.byte	0x04, 0x17
        /*002a*/ 	.short	(.L_102 - .L_101)
.L_101:
        /*002c*/ 	.word	0x00000000
        /*0030*/ 	.short	0x0001
        /*0032*/ 	.short	0x0008
        /*0034*/ 	.byte	0x00, 0xf5, 0x21, 0x00


	//----- nvinfo : EIATTR_KPARAM_INFO
	.align		4
.L_102:
        /*0038*/ 	.byte	0x04, 0x17
        /*003a*/ 	.short	(.L_104 - .L_103)
.L_103:
        /*003c*/ 	.word	0x00000000
        /*0040*/ 	.short	0x0000
        /*0042*/ 	.short	0x0000
        /*0044*/ 	.byte	0x00, 0xf5, 0x21, 0x00


	//----- nvinfo : EIATTR_SPARSE_MMA_MASK
	.align		4
.L_104:
        /*0048*/ 	.byte	0x03, 0x50
        /*004a*/ 	.short	0x0000


	//----- nvinfo : EIATTR_MAXREG_COUNT
	.align		4
        /*004c*/ 	.byte	0x03, 0x1b
        /*004e*/ 	.short	0x00ff


	//----- nvinfo : EIATTR_MERCURY_ISA_VERSION
	.align		4
        /*0050*/ 	.byte	0x03, 0x5f
        /*0052*/ 	.short	0x0101


	//----- nvinfo : EIATTR_VRC_CTA_INIT_COUNT
	.align		4
        /*0054*/ 	.byte	0x02, 0x4a
	.zero		1
	.zero		1


	//----- nvinfo : EIATTR_EXIT_INSTR_OFFSETS
	.align		4
        /*0058*/ 	.byte	0x04, 0x1c
        /*005a*/ 	.short	(.L_106 - .L_105)


	//   ....[0]....
.L_105:
        /*005c*/ 	.word	0x00000090


	//   ....[1]....
        /*0060*/ 	.word	0x00000170


	//----- nvinfo : EIATTR_CBANK_PARAM_SIZE
	.align		4
.L_106:
        /*0064*/ 	.byte	0x03, 0x19
        /*0066*/ 	.short	0x0020


	//----- nvinfo : EIATTR_PARAM_CBANK
	.align		4
        /*0068*/ 	.byte	0x04, 0x0a
        /*006a*/ 	.short	(.L_108 - .L_107)
	.align		4
.L_107:
        /*006c*/ 	.word	index@(.nv.constant0._Z32ie_add_scaled_inplace_f32_kernelPfPKffm)
        /*0070*/ 	.short	0x0380
        /*0072*/ 	.short	0x0020


	//----- nvinfo : EIATTR_SW_WAR
	.align		4
.L_108:
        /*0074*/ 	.byte	0x04, 0x36
        /*0076*/ 	.short	(.L_110 - .L_109)
.L_109:
        /*0078*/ 	.word	0x00000008
.L_110:


//--------------------- .nv.info._Z25ie_add_inplace_f32_kernelPfPKfm --------------------------
	.section	.nv.info._Z25ie_add_inplace_f32_kernelPfPKfm,"",@"SHT_CUDA_INFO"
	.sectionflags	@""
	.align	4


	//----- nvinfo : EIATTR_CUDA_API_VERSION
	.align		4
        /*0000*/ 	.byte	0x04, 0x37
        /*0002*/ 	.short	(.L_112 - .L_111)
.L_111:
        /*0004*/ 	.word	0x00000082


	//----- nvinfo : EIATTR_KPARAM_INFO
	.align		4
.L_112:
        /*0008*/ 	.byte	0x04, 0x17
        /*000a*/ 	.short	(.L_114 - .L_113)
.L_113:
        /*000c*/ 	.word	0x00000000
        /*0010*/ 	.short	0x0002
        /*0012*/ 	.short	0x0010
        /*0014*/ 	.byte	0x00, 0xf0, 0x21, 0x00


	//----- nvinfo : EIATTR_KPARAM_INFO
	.align		4
.L_114:
        /*0018*/ 	.byte	0x04, 0x17
        /*001a*/ 	.short	(.L_116 - .L_115)
.L_115:
        /*001c*/ 	.word	0x00000000
        /*0020*/ 	.short	0x0001
        /*0022*/ 	.short	0x0008
        /*0024*/ 	.byte	0x00, 0xf5, 0x21, 0x00


	//----- nvinfo : EIATTR_KPARAM_INFO
	.align		4
.L_116:
        /*0028*/ 	.byte	0x04, 0x17
        /*002a*/ 	.short	(.L_118 - .L_117)
.L_117:
        /*002c*/ 	.word	0x00000000
        /*0030*/ 	.short	0x0000
        /*0032*/ 	.short	0x0000
        /*0034*/ 	.byte	0x00, 0xf5, 0x21, 0x00


	//----- nvinfo : EIATTR_SPARSE_MMA_MASK
	.align		4
.L_118:
        /*0038*/ 	.byte	0x03, 0x50
        /*003a*/ 	.short	0x0000


	//----- nvinfo : EIATTR_MAXREG_COUNT
	.align		4
        /*003c*/ 	.byte	0x03, 0x1b
        /*003e*/ 	.short	0x00ff


	//----- nvinfo : EIATTR_MERCURY_ISA_VERSION
	.align		4
        /*0040*/ 	.byte	0x03, 0x5f
        /*0042*/ 	.short	0x0101


	//----- nvinfo : EIATTR_VRC_CTA_INIT_COUNT
	.align		4
        /*0044*/ 	.byte	0x02, 0x4a
	.zero		1
	.zero		1


	//----- nvinfo : EIATTR_EXIT_INSTR_OFFSETS
	.align		4
        /*0048*/ 	.byte	0x04, 0x1c
        /*004a*/ 	.short	(.L_120 - .L_119)


	//   ....[0]....
.L_119:
        /*004c*/ 	.word	0x00000090


	//   ....[1]....
        /*0050*/ 	.word	0x00000160


	//----- nvinfo : EIATTR_CBANK_PARAM_SIZE
	.align		4
.L_120:
        /*0054*/ 	.byte	0x03, 0x19
        /*0056*/ 	.short	0x0018


	//----- nvinfo : EIATTR_PARAM_CBANK
	.align		4
        /*0058*/ 	.byte	0x04, 0x0a
        /*005a*/ 	.short	(.L_122 - .L_121)
	.align		4
.L_121:
        /*005c*/ 	.word	index@(.nv.constant0._Z25ie_add_inplace_f32_kernelPfPKfm)
        /*0060*/ 	.short	0x0380
        /*0062*/ 	.short	0x0018


	//----- nvinfo : EIATTR_SW_WAR
	.align		4
.L_122:
        /*0064*/ 	.byte	0x04, 0x36
        /*0066*/ 	.short	(.L_124 - .L_123)
.L_123:
        /*0068*/ 	.word	0x00000008
.L_124:


//--------------------- .nv.info._Z18ie_zero_f32_kernelPfm --------------------------
	.section	.nv.info._Z18ie_zero_f32_kernelPfm,"",@"SHT_CUDA_INFO"
	.sectionflags	@""
	.align	4


	//----- nvinfo : EIATTR_CUDA_API_VERSION
	.align		4
        /*0000*/ 	.byte	0x04, 0x37
        /*0002*/ 	.short	(.L_126 - .L_125)
.L_125:
        /*0004*/ 	.word	0x00000082


	//----- nvinfo : EIATTR_KPARAM_INFO
	.align		4
.L_126:
        /*0008*/ 	.byte	0x04, 0x17
        /*000a*/ 	.short	(.L_128 - .L_127)
.L_127:
        /*000c*/ 	.word	0x00000000
        /*0010*/ 	.short	0x0001
        /*0012*/ 	.short	0x0008
        /*0014*/ 	.byte	0x00, 0xf0, 0x21, 0x00


	//----- nvinfo : EIATTR_KPARAM_INFO
	.align		4
.L_128:
        /*0018*/ 	.byte	0x04, 0x17
        /*001a*/ 	.short	(.L_130 - .L_129)
.L_129:
        /*001c*/ 	.word	0x00000000
        /*0020*/ 	.short	0x0000
        /*0022*/ 	.short	0x0000
        /*0024*/ 	.byte	0x00, 0xf5, 0x21, 0x00


	//----- nvinfo : EIATTR_SPARSE_MMA_MASK
	.align		4
.L_130:
        /*0028*/ 	.byte	0x03, 0x50
        /*002a*/ 	.short	0x0000


	//----- nvinfo : EIATTR_MAXREG_COUNT
	.align		4
        /*002c*/ 	.byte	0x03, 0x1b
        /*002e*/ 	.short	0x00ff


	//----- nvinfo : EIATTR_MERCURY_ISA_VERSION
	.align		4
        /*0030*/ 	.byte	0x03, 0x5f
        /*0032*/ 	.short	0x0101


	//----- nvinfo : EIATTR_VRC_CTA_INIT_COUNT
	.align		4
        /*0034*/ 	.byte	0x02, 0x4a
	.zero		1
	.zero		1


	//----- nvinfo : EIATTR_EXIT_INSTR_OFFSETS
	.align		4
        /*0038*/ 	.byte	0x04, 0x1c
        /*003a*/ 	.short	(.L_132 - .L_131)


	//   ....[0]....
.L_131:
        /*003c*/ 	.word	0x00000090


	//   ....[1]....
        /*0040*/ 	.word	0x000000f0


	//----- nvinfo : EIATTR_CBANK_PARAM_SIZE
	.align		4
.L_132:
        /*0044*/ 	.byte	0x03, 0x19
        /*0046*/ 	.short	0x0010


	//----- nvinfo : EIATTR_PARAM_CBANK
	.align		4
        /*0048*/ 	.byte	0x04, 0x0a
        /*004a*/ 	.short	(.L_134 - .L_133)
	.align		4
.L_133:
        /*004c*/ 	.word	index@(.nv.constant0._Z18ie_zero_f32_kernelPfm)
        /*0050*/ 	.short	0x0380
        /*0052*/ 	.short	0x0010


	//----- nvinfo : EIATTR_SW_WAR
	.align		4
.L_134:
        /*0054*/ 	.byte	0x04, 0x36
        /*0056*/ 	.short	(.L_136 - .L_135)
.L_135:
        /*0058*/ 	.word	0x00000008
.L_136:


//--------------------- .nv.callgraph             --------------------------
	.section	.nv.callgraph,"",@"SHT_CUDA_CALLGRAPH"
	.align	4
	.sectionentsize	8
	.align		4
        /*0000*/ 	.word	0x00000000
	.align		4
        /*0004*/ 	.word	0xffffffff
	.align		4
        /*0008*/ 	.word	0x00000000
	.align		4
        /*000c*/ 	.word	0xfffffffe
	.align		4
        /*0010*/ 	.word	0x00000000
	.align		4
        /*0014*/ 	.word	0xfffffffd
	.align		4
        /*0018*/ 	.word	0x00000000
	.align		4
        /*001c*/ 	.word	0xfffffffc


//--------------------- .nv.constant4             --------------------------
	.section	.nv.constant4,"a",@progbits
	.align	8
	.align		8
.nv.constant4:
        /*0000*/ 	.dword	__cudart_i2opi_f


//--------------------- .text._Z18ie_rope_f32_kernelPfS_mmff --------------------------
	.section	.text._Z18ie_rope_f32_kernelPfS_mmff,"ax",@progbits
	.align	128
        .global         _Z18ie_rope_f32_kernelPfS_mmff
        .type           _Z18ie_rope_f32_kernelPfS_mmff,@function
        .size           _Z18ie_rope_f32_kernelPfS_mmff,(.L_x_42 - _Z18ie_rope_f32_kernelPfS_mmff)
        .other          _Z18ie_rope_f32_kernelPfS_mmff,@"STO_CUDA_ENTRY STV_DEFAULT"
_Z18ie_rope_f32_kernelPfS_mmff:
.text._Z18ie_rope_f32_kernelPfS_mmff:
[----:B------:R-:W0:Y:S01]  /*0000*/  LDC R1, c[0x0][0x37c] ;  /* 0x0000df00ff017b82 */ /* 0x000e220000000800 */
[----:B------:R-:W1:Y:S01]  /*0010*/  S2R R2, SR_TID.X ;  /* 0x0000000000027919 */ /* 0x000e620000002100 */
[----:B------:R-:W2:Y:S06]  /*0020*/  LDCU.128 UR12, c[0x0][0x390] ;  /* 0x00007200ff0c77ac */ /* 0x000eac0008000c00 */
[----:B------:R-:W1:Y:S01]  /*0030*/  S2UR UR9, SR_CTAID.X ;  /* 0x00000000000979c3 */ /* 0x000e620000002500 */
[----:B------:R-:W-:Y:S02]  /*0040*/  IMAD.MOV.U32 R3, RZ, RZ, RZ ;  /* 0x000000ffff037224 */ /* 0x000fe400078e00ff */
[----:B0-----:R-:W-:-:S05]  /*0050*/  VIADD R1, R1, 0xffffffe0 ;  /* 0xffffffe001017836 */ /* 0x001fca0000000000 */
[----:B------:R-:W1:Y:S01]  /*0060*/  LDC R5, c[0x0][0x360] ;  /* 0x0000d800ff057b82 */ /* 0x000e620000000800 */
[----:B--2---:R-:W-:Y:S02]  /*0070*/  USHF.R.U32.HI UR7, URZ, 0x1, UR15 ;  /* 0x00000001ff077899 */ /* 0x004fe4000801160f */
[----:B------:R-:W-:Y:S02]  /*0080*/  USHF.R.U64 UR6, UR14, 0x1, UR15 ;  /* 0x000000010e067899 */ /* 0x000fe4000800120f */
[----:B------:R-:W-:Y:S02]  /*0090*/  UIMAD UR8, UR7, UR12, URZ ;  /* 0x0000000c070872a4 */ /* 0x000fe4000f8e02ff */
[----:B------:R-:W-:Y:S02]  /*00a0*/  UIMAD.WIDE.U32 UR4, UR6, UR12, URZ ;  /* 0x0000000c060472a5 */ /* 0x000fe4000f8e00ff */
[----:B------:R-:W-:-:S04]  /*00b0*/  UIMAD UR8, UR6, UR13, UR8 ;  /* 0x0000000d060872a4 */ /* 0x000fc8000f8e0208 */
[----:B------:R-:W-:Y:S01]  /*00c0*/  UIADD3 UR5, UPT, UPT, UR5, UR8, URZ ;  /* 0x0000000805057290 */ /* 0x000fe2000fffe0ff */
[----:B-1----:R-:W-:-:S03]  /*00d0*/  IMAD.WIDE.U32 R2, R5, UR9, R2 ;  /* 0x0000000905027c25 */ /* 0x002fc6000f8e0002 */
[----:B------:R-:W-:-:S04]  /*00e0*/  ISETP.GE.U32.AND P0, PT, R2, UR4, PT ;  /* 0x0000000402007c0c */ /* 0x000fc8000bf06070 */
[----:B------:R-:W-:-:S13]  /*00f0*/  ISETP.GE.U32.AND.EX P0, PT, R3, UR5, PT, P0 ;  /* 0x0000000503007c0c */ /* 0x000fda000bf06100 */
[----:B------:R-:W-:Y:S05]  /*0100*/  @P0 EXIT ;  /* 0x000000000000094d */ /* 0x000fea0003800000 */
[----:B------:R-:W-:Y:S01]  /*0110*/  LOP3.LUT R0, R3, UR7, RZ, 0xfc, !PT ;  /* 0x0000000703007c12 */ /* 0x000fe2000f8efcff */
[----:B------:R-:W-:Y:S03]  /*0120*/  BSSY.RECONVERGENT B0, `(.L_x_0) ;  /* 0x0000019000007945 */ /* 0x000fe60003800200 */
[----:B------:R-:W-:-:S13]  /*0130*/  ISETP.NE.U32.AND P0, PT, R0, RZ, PT ;  /* 0x000000ff0000720c */ /* 0x000fda0003f05070 */
[----:B------:R-:W-:Y:S05]  /*0140*/  @P0 BRA `(.L_x_1) ;  /* 0x0000000000500947 */ /* 0x000fea0003800000 */
[----:B------:R-:W0:Y:S01]  /*0150*/  I2F.U32.RP R0, UR6 ;  /* 0x0000000600007d06 */ /* 0x000e220008209000 */
[----:B------:R-:W-:-:S07]  /*0160*/  ISETP.NE.U32.AND P2, PT, RZ, UR6, PT ;  /* 0x00000006ff007c0c */ /* 0x000fce000bf45070 */
[----:B0-----:R-:W0:Y:S02]  /*0170*/  MUFU.RCP R0, R0 ;  /* 0x0000000000007308 */ /* 0x001e240000001000 */
[----:B0-----:R-:W-:-:S06]  /*0180*/  VIADD R4, R0, 0xffffffe ;  /* 0x0ffffffe00047836 */ /* 0x001fcc0000000000 */
[----:B------:R0:W1:Y:S02]  /*0190*/  F2I.FTZ.U32.TRUNC.NTZ R5, R4 ;  /* 0x0000000400057305 */ /* 0x000064000021f000 */
[----:B0-----:R-:W-:Y:S02]  /*01a0*/  HFMA2 R4, -RZ, RZ, 0, 0 ;  /* 0x00000000ff047431 */ /* 0x001fe400000001ff */
[----:B-1----:R-:W-:-:S04]  /*01b0*/  IMAD.MOV R7, RZ, RZ, -R5 ;  /* 0x000000ffff077224 */ /* 0x002fc800078e0a05 */
[----:B------:R-:W-:-:S04]  /*01c0*/  IMAD R7, R7, UR6, RZ ;  /* 0x0000000607077c24 */ /* 0x000fc8000f8e02ff */
[----:B------:R-:W-:-:S04]  /*01d0*/  IMAD.HI.U32 R5, R5, R7, R4 ;  /* 0x0000000705057227 */ /* 0x000fc800078e0004 */
[----:B------:R-:W-:Y:S02]  /*01e0*/  IMAD.MOV.U32 R7, RZ, RZ, RZ ;  /* 0x000000ffff077224 */ /* 0x000fe400078e00ff */
[----:B------:R-:W-:-:S04]  /*01f0*/  IMAD.HI.U32 R6, R5, R2, RZ ;  /* 0x0000000205067227 */ /* 0x000fc800078e00ff */
[----:B------:R-:W-:-:S04]  /*0200*/  IMAD.MOV R5, RZ, RZ, -R6 ;  /* 0x000000ffff057224 */ /* 0x000fc800078e0a06 */
[----:B------:R-:W-:-:S05]  /*0210*/  IMAD R5, R5, UR6, R2 ;  /* 0x0000000605057c24 */ /* 0x000fca000f8e0202 */
[----:B------:R-:W-:-:S13]  /*0220*/  ISETP.GE.U32.AND P0, PT, R5, UR6, PT ;  /* 0x0000000605007c0c */ /* 0x000fda000bf06070 */
[----:B------:R-:W-:Y:S02]  /*0230*/  @P0 VIADD R5, R5, -UR6 ;  /* 0x8000000605050c36 */ /* 0x000fe40008000000 */
[----:B------:R-:W-:-:S03]  /*0240*/  @P0 VIADD R6, R6, 0x1 ;  /* 0x0000000106060836 */ /* 0x000fc60000000000 */
[----:B------:R-:W-:-:S13]  /*0250*/  ISETP.GE.U32.AND P1, PT, R5, UR6, PT ;  /* 0x0000000605007c0c */ /* 0x000fda000bf26070 */
[----:B------:R-:W-:Y:S02]  /*0260*/  @P1 IADD3 R6, PT, PT, R6, 0x1, RZ ;  /* 0x0000000106061810 */ /* 0x000fe40007ffe0ff */
[----:B------:R-:W-:Y:S01]  /*0270*/  @!P2 LOP3.LUT R6, RZ, UR6, RZ, 0x33, !PT ;  /* 0x00000006ff06ac12 */ /* 0x000fe2000f8e33ff */
[----:B------:R-:W-:Y:S06]  /*0280*/  BRA `(.L_x_2) ;  /* 0x0000000000087947 */ /* 0x000fec0003800000 */
.L_x_1:
[----:B------:R-:W-:-:S07]  /*0290*/  MOV R0, 0x2b0 ;  /* 0x000002b000007802 */ /* 0x000fce0000000f00 */
[----:B------:R-:W-:Y:S05]  /*02a0*/  CALL.REL.NOINC `($__internal_0_$__cuda_sm20_div_u64) ;  /* 0x0000001000207944 */ /* 0x000fea0003c00000 */
.L_x_2:
[----:B------:R-:W-:Y:S05]  /*02b0*/  BSYNC.RECONVERGENT B0 ;  /* 0x0000000000007941 */ /* 0x000fea0003800200 */
.L_x_0:
[----:B------:R-:W0:Y:S01]  /*02c0*/  LDCU.64 UR4, c[0x0][0x398] ;  /* 0x00007300ff0477ac */ /* 0x000e220008000a00 */
[----:B------:R-:W-:Y:S01]  /*02d0*/  IADD3 R9, P0, PT, RZ, -R6, RZ ;  /* 0x80000006ff097210 */ /* 0x000fe20007f1e0ff */
[----:B------:R-:W-:Y:S04]  /*02e0*/  BSSY.RECONVERGENT B0, `(.L_x_3) ;  /* 0x0000016000007945 */ /* 0x000fe80003800200 */
[----:B------:R-:W-:Y:S02]  /*02f0*/  IMAD.X R0, RZ, RZ, ~R7, P0 ;  /* 0x000000ffff007224 */ /* 0x000fe400000e0e07 */
[----:B------:R-:W-:-:S04]  /*0300*/  IMAD.WIDE.U32 R2, R9, UR6, R2 ;  /* 0x0000000609027c25 */ /* 0x000fc8000f8e0002 */
[----:B------:R-:W-:Y:S01]  /*0310*/  IMAD R0, R0, UR6, RZ ;  /* 0x0000000600007c24 */ /* 0x000fe2000f8e02ff */
[----:B------:R-:W-:-:S03]  /*0320*/  SHF.L.U32 R8, R2, 0x1, RZ ;  /* 0x0000000102087819 */ /* 0x000fc600000006ff */
[----:B------:R-:W-:Y:S01]  /*0330*/  IMAD R9, R9, UR7, R0 ;  /* 0x0000000709097c24 */ /* 0x000fe2000f8e0200 */
[----:B0-----:R-:W0:Y:S03]  /*0340*/  I2F.U64 R5, UR4 ;  /* 0x0000000400057d12 */ /* 0x001e260008301000 */
[----:B------:R-:W-:-:S05]  /*0350*/  IMAD.IADD R3, R3, 0x1, R9 ;  /* 0x0000000103037824 */ /* 0x000fca00078e0209 */
[----:B------:R-:W1:Y:S08]  /*0360*/  I2F.U64 R0, R2 ;  /* 0x0000000200007312 */ /* 0x000e700000301000 */
[----:B0-----:R-:W0:Y:S01]  /*0370*/  MUFU.RCP R4, R5 ;  /* 0x0000000500047308 */ /* 0x001e220000001000 */
[----:B-1----:R-:W-:-:S07]  /*0380*/  FMUL R0, R0, -2 ;  /* 0xc000000000007820 */ /* 0x002fce0000400000 */
[----:B------:R-:W1:Y:S01]  /*0390*/  FCHK P0, R0, R5 ;  /* 0x0000000500007302 */ /* 0x000e620000000000 */
[----:B0-----:R-:W-:-:S04]  /*03a0*/  FFMA R9, -R5, R4, 1 ;  /* 0x3f80000005097423 */ /* 0x001fc80000000104 */
[----:B------:R-:W-:Y:S01]  /*03b0*/  FFMA R11, R4, R9, R4 ;  /* 0x00000009040b7223 */ /* 0x000fe20000000004 */
[----:B------:R-:W-:-:S03]  /*03c0*/  SHF.L.U64.HI R9, R2, 0x1, R3 ;  /* 0x0000000102097819 */ /* 0x000fc60000010203 */
[----:B------:R-:W-:-:S04]  /*03d0*/  FFMA R4, R0, R11, RZ ;  /* 0x0000000b00047223 */ /* 0x000fc800000000ff */
[----:B------:R-:W-:-:S04]  /*03e0*/  FFMA R10, -R5, R4, R0 ;  /* 0x00000004050a7223 */ /* 0x000fc80000000100 */
[----:B------:R-:W-:Y:S01]  /*03f0*/  FFMA R4, R11, R10, R4 ;  /* 0x0000000a0b047223 */ /* 0x000fe20000000004 */
[----:B-1----:R-:W-:Y:S06]  /*0400*/  @!P0 BRA `(.L_x_4) ;  /* 0x00000000000c8947 */ /* 0x002fec0003800000 */
[----:B------:R-:W-:-:S07]  /*0410*/  MOV R2, 0x430 ;  /* 0x0000043000027802 */ /* 0x000fce0000000f00 */
[----:B------:R-:W-:Y:S05]  /*0420*/  CALL.REL.NOINC `($__internal_1_$__cuda_sm3x_div_rn_noftz_f32_slowpath) ;  /* 0x0000001000d87944 */ /* 0x000fea0003c00000 */
[----:B------:R-:W-:-:S07]  /*0430*/  IMAD.MOV.U32 R4, RZ, RZ, R0 ;  /* 0x000000ffff047224 */ /* 0x000fce00078e0000 */
.L_x_4:
[----:B------:R-:W-:Y:S05]  /*0440*/  BSYNC.RECONVERGENT B0 ;  /* 0x0000000000007941 */ /* 0x000fea0003800200 */
.L_x_3:
[----:B------:R-:W0:Y:S01]  /*0450*/  LDC.64 R2, c[0x0][0x3a0] ;  /* 0x0000e800ff027b82 */ /* 0x000e220000000a00 */
[----:B------:R-:W-:Y:S01]  /*0460*/  MOV R12, 0x3e055027 ;  /* 0x3e055027000c7802 */ /* 0x000fe20000000f00 */
[----:B------:R-:W1:Y:S01]  /*0470*/  LDCU.64 UR6, c[0x0][0x358] ;  /* 0x00006b00ff0677ac */ /* 0x000e620008000a00 */
[----:B------:R-:W-:Y:S01]  /*0480*/  BSSY.RECONVERGENT B0, `(.L_x_5) ;  /* 0x0000067000007945 */ /* 0x000fe20003800200 */
[----:B0-----:R-:W-:-:S13]  /*0490*/  FSETP.GEU.AND P0, PT, R3, 1.175494350822287508e-38, PT ;  /* 0x008000000300780b */ /* 0x001fda0003f0e000 */
[----:B------:R-:W-:-:S04]  /*04a0*/  @!P0 FMUL R3, R3, 8388608 ;  /* 0x4b00000003038820 */ /* 0x000fc80000400000 */
[----:B------:R-:W-:-:S05]  /*04b0*/  VIADD R0, R3, 0xc0d55555 ;  /* 0xc0d5555503007836 */ /* 0x000fca0000000000 */
[----:B------:R-:W-:-:S04]  /*04c0*/  LOP3.LUT R10, R0, 0xff800000, RZ, 0xc0, !PT ;  /* 0xff800000000a7812 */ /* 0x000fc800078ec0ff */
[----:B------:R-:W-:Y:S01]  /*04d0*/  I2FP.F32.S32 R5, R10 ;  /* 0x0000000a00057245 */ /* 0x000fe20000201400 */
[----:B------:R-:W-:Y:S02]  /*04e0*/  IMAD.IADD R0, R3, 0x1, -R10 ;  /* 0x0000000103007824 */ /* 0x000fe400078e0a0a */
[----:B------:R-:W-:Y:S02]  /*04f0*/  IMAD.MOV.U32 R10, RZ, RZ, 0x7f800000 ;  /* 0x7f800000ff0a7424 */ /* 0x000fe400078e00ff */
[----:B------:R-:W-:-:S04]  /*0500*/  FADD R11, R0, -1 ;  /* 0xbf800000000b7421 */ /* 0x000fc80000000000 */
[----:B------:R-:W-:-:S04]  /*0510*/  FFMA R0, R11, -R12, 0.14084610342979431152 ;  /* 0x3e1039f60b007423 */ /* 0x000fc8000000080c */
[----:B------:R-:W-:-:S04]  /*0520*/  FFMA R0, R11, R0, -0.12148627638816833496 ;  /* 0xbdf8cdcc0b007423 */ /* 0x000fc80000000000 */
[----:B------:R-:W-:-:S04]  /*0530*/  FFMA R0, R11, R0, 0.13980610668659210205 ;  /* 0x3e0f29550b007423 */ /* 0x000fc80000000000 */
[----:B------:R-:W-:-:S04]  /*0540*/  FFMA R0, R11, R0, -0.16684235632419586182 ;  /* 0xbe2ad8b90b007423 */ /* 0x000fc80000000000 */
[----:B------:R-:W-:-:S04]  /*0550*/  FFMA R0, R11, R0, 0.20012299716472625732 ;  /* 0x3e4ced0b0b007423 */ /* 0x000fc80000000000 */
[----:B------:R-:W-:-:S04]  /*0560*/  FFMA R0, R11, R0, -0.24999669194221496582 ;  /* 0xbe7fff220b007423 */ /* 0x000fc80000000000 */
[----:B------:R-:W-:-:S04]  /*0570*/  FFMA R0, R11, R0, 0.33333182334899902344 ;  /* 0x3eaaaa780b007423 */ /* 0x000fc80000000000 */
[----:B------:R-:W-:Y:S01]  /*0580*/  FFMA R12, R11, R0, -0.5 ;  /* 0xbf0000000b0c7423 */ /* 0x000fe20000000000 */
[----:B------:R-:W-:Y:S02]  /*0590*/  FSEL R0, RZ, -23, P0 ;  /* 0xc1b80000ff007808 */ /* 0x000fe40000000000 */
[----:B------:R-:W-:Y:S01]  /*05a0*/  ISETP.GT.U32.AND P0, PT, R3, 0x7f7fffff, PT ;  /* 0x7f7fffff0300780c */ /* 0x000fe20003f04070 */
[----:B------:R-:W-:Y:S02]  /*05b0*/  FMUL R12, R11, R12 ;  /* 0x0000000c0b0c7220 */ /* 0x000fe40000400000 */
[----:B------:R-:W-:Y:S01]  /*05c0*/  FFMA R0, R5, 1.1920928955078125e-07, R0 ;  /* 0x3400000005007823 */ /* 0x000fe20000000000 */
[----:B------:R-:W-:Y:S02]  /*05d0*/  IMAD.MOV.U32 R5, RZ, RZ, 0x437c0000 ;  /* 0x437c0000ff057424 */ /* 0x000fe400078e00ff */
[----:B------:R-:W-:-:S04]  /*05e0*/  FFMA R11, R11, R12, R11 ;  /* 0x0000000c0b0b7223 */ /* 0x000fc8000000000b */
[----:B------:R-:W-:-:S03]  /*05f0*/  FFMA R0, R0, 0.69314718246459960938, R11 ;  /* 0x3f31721800007823 */ /* 0x000fc6000000000b */
[C---:B------:R-:W-:Y:S01]  /*0600*/  @P0 FFMA R0, R3.reuse, R10, +INF ;  /* 0x7f80000003000423 */ /* 0x040fe2000000000a */
[----:B------:R-:W-:-:S04]  /*0610*/  FSETP.NEU.AND P0, PT, R3, RZ, PT ;  /* 0x000000ff0300720b */ /* 0x000fc80003f0d000 */
[----:B------:R-:W-:Y:S01]  /*0620*/  FSEL R3, R0, -INF , P0 ;  /* 0xff80000000037808 */ /* 0x000fe20000000000 */
[----:B------:R-:W-:-:S04]  /*0630*/  IMAD.MOV.U32 R0, RZ, RZ, 0x3bbb989d ;  /* 0x3bbb989dff007424 */ /* 0x000fc800078e00ff */
[----:B------:R-:W-:-:S04]  /*0640*/  FMUL R3, R3, R4 ;  /* 0x0000000403037220 */ /* 0x000fc80000400000 */
[----:B------:R-:W-:-:S04]  /*0650*/  FFMA.SAT R0, R3, R0, 0.5 ;  /* 0x3f00000003007423 */ /* 0x000fc80000002000 */
[----:B------:R-:W-:-:S04]  /*0660*/  FFMA.RM R0, R0, R5, 12582913 ;  /* 0x4b40000100007423 */ /* 0x000fc80000004005 */
[C---:B------:R-:W-:Y:S01]  /*0670*/  FADD R4, R0.reuse, -12583039 ;  /* 0xcb40007f00047421 */ /* 0x040fe20000000000 */
[----:B------:R-:W-:-:S03]  /*0680*/  SHF.L.U32 R0, R0, 0x17, RZ ;  /* 0x0000001700007819 */ /* 0x000fc600000006ff */
[----:B------:R-:W-:-:S04]  /*0690*/  FFMA R4, R3, 1.4426950216293334961, -R4 ;  /* 0x3fb8aa3b03047823 */ /* 0x000fc80000000804 */
[----:B------:R-:W-:-:S04]  /*06a0*/  FFMA R4, R3, 1.925963033500011079e-08, R4 ;  /* 0x32a5706003047823 */ /* 0x000fc80000000004 */
[----:B------:R-:W0:Y:S02]  /*06b0*/  MUFU.EX2 R3, R4 ;  /* 0x0000000400037308 */ /* 0x000e240000000800 */
[----:B0-----:R-:W-:-:S04]  /*06c0*/  FMUL R3, R0, R3 ;  /* 0x0000000300037220 */ /* 0x001fc80000400000 */
[----:B------:R-:W-:-:S04]  /*06d0*/  FMUL R5, R3, R2 ;  /* 0x0000000203057220 */ /* 0x000fc80000400000 */
[C---:B------:R-:W-:Y:S01]  /*06e0*/  FMUL R0, R5.reuse, 0.63661974668502807617 ;  /* 0x3f22f98305007820 */ /* 0x040fe20000400000 */
[----:B------:R-:W-:-:S05]  /*06f0*/  FSETP.GE.AND P0, PT, |R5|, 105615, PT ;  /* 0x47ce47800500780b */ /* 0x000fca0003f06200 */
[----:B------:R-:W0:Y:S02]  /*0700*/  F2I.NTZ R0, R0 ;  /* 0x0000000000007305 */ /* 0x000e240000203100 */
[----:B0-----:R-:W-:Y:S01]  /*0710*/  I2FP.F32.S32 R14, R0 ;  /* 0x00000000000e7245 */ /* 0x001fe20000201400 */
[----:B------:R-:W-:-:S04]  /*0720*/  IMAD.MOV.U32 R15, RZ, RZ, R0 ;  /* 0x000000ffff0f7224 */ /* 0x000fc800078e0000 */
[----:B------:R-:W-:-:S04]  /*0730*/  FFMA R3, R14, -1.5707962512969970703, R5 ;  /* 0xbfc90fda0e037823 */ /* 0x000fc80000000005 */
[----:B------:R-:W-:-:S04]  /*0740*/  FFMA R3, R14, -7.5497894158615963534e-08, R3 ;  /* 0xb3a221680e037823 */ /* 0x000fc80000000003 */
[----:B------:R-:W-:-:S04]  /*0750*/  FFMA R14, R14, -5.3903029534742383927e-15, R3 ;  /* 0xa7c234c50e0e7823 */ /* 0x000fc80000000003 */
[----:B------:R-:W-:Y:S01]  /*0760*/  IMAD.MOV.U32 R2, RZ, RZ, R14 ;  /* 0x000000ffff027224 */ /* 0x000fe200078e000e */
[----:B-1----:R-:W-:Y:S06]  /*0770*/  @!P0 BRA `(.L_x_6) ;  /* 0x0000000000dc8947 */ /* 0x002fec0003800000 */
[----:B------:R-:W-:-:S13]  /*0780*/  FSETP.NEU.AND P0, PT, |R5|, +INF , PT ;  /* 0x7f8000000500780b */ /* 0x000fda0003f0d200 */
[----:B------:R-:W-:Y:S01]  /*0790*/  @!P0 FMUL R2, RZ, R5 ;  /* 0x00000005ff028220 */ /* 0x000fe20000400000 */
[----:B------:R-:W-:Y:S01]  /*07a0*/  @!P0 IMAD.MOV.U32 R0, RZ, RZ, RZ ;  /* 0x000000ffff008224 */ /* 0x000fe200078e00ff */
[----:B------:R-:W-:Y:S06]  /*07b0*/  @!P0 BRA `(.L_x_6) ;  /* 0x0000000000cc8947 */ /* 0x000fec0003800000 */
[----:B------:R-:W-:Y:S01]  /*07c0*/  SHF.L.U32 R2, R5, 0x8, RZ ;  /* 0x0000000805027819 */ /* 0x000fe200000006ff */
[----:B------:R-:W-:Y:S01]  /*07d0*/  IMAD.MOV.U32 R10, RZ, RZ, RZ ;  /* 0x000000ffff0a7224 */ /* 0x000fe200078e00ff */
[----:B------:R-:W0:Y:S01]  /*07e0*/  LDCU.64 UR8, c[0x4][URZ] ;  /* 0x01000000ff0877ac */ /* 0x000e220008000a00 */
[----:B------:R-:W-:Y:S01]  /*07f0*/  IMAD.MOV.U32 R0, RZ, RZ, R1 ;  /* 0x000000ffff007224 */ /* 0x000fe200078e0001 */
[----:B------:R-:W-:Y:S01]  /*0800*/  LOP3.LUT R17, R2, 0x80000000, RZ, 0xfc, !PT ;  /* 0x8000000002117812 */ /* 0x000fe200078efcff */
[----:B------:R-:W-:Y:S01]  /*0810*/  UMOV UR5, URZ ;  /* 0x000000ff00057c82 */ /* 0x000fe20008000000 */
[----:B------:R-:W-:-:S05]  /*0820*/  UMOV UR4, URZ ;  /* 0x000000ff00047c82 */ /* 0x000fca0008000000 */
.L_x_7:
[----:B0-----:R-:W-:Y:S01]  /*0830*/  IMAD.U32 R12, RZ, RZ, UR8 ;  /* 0x00000008ff0c7e24 */ /* 0x001fe2000f8e00ff */
[----:B------:R-:W-:-:S05]  /*0840*/  MOV R13, UR9 ;  /* 0x00000009000d7c02 */ /* 0x000fca0008000f00 */
[----:B------:R-:W2:Y:S01]  /*0850*/  LDG.E.CONSTANT R2, desc[UR6][R12.64] ;  /* 0x000000060c027981 */ /* 0x000ea2000c1e9900 */
[----:B------:R-:W-:Y:S02]  /*0860*/  UIADD3 UR8, UP0, UPT, UR8, 0x4, URZ ;  /* 0x0000000408087890 */ /* 0x000fe4000ff1e0ff */
[----:B------:R-:W-:Y:S02]  /*0870*/  UIADD3 UR4, UPT, UPT, UR4, 0x1, URZ ;  /* 0x0000000104047890 */ /* 0x000fe4000fffe0ff */
[----:B------:R-:W-:Y:S02]  /*0880*/  UIADD3.X UR9, UPT, UPT, URZ, UR9, URZ, UP0, !UPT ;  /* 0x00000009ff097290 */ /* 0x000fe400087fe4ff */
[----:B------:R-:W-:Y:S01]  /*0890*/  UISETP.NE.AND UP0, UPT, UR4, 0x6, UPT ;  /* 0x000000060400788c */ /* 0x000fe2000bf05270 */
[----:B--2---:R-:W-:-:S03]  /*08a0*/  IMAD.WIDE.U32 R2, R2, R17, RZ ;  /* 0x0000001102027225 */ /* 0x004fc600078e00ff */
[----:B------:R-:W-:-:S04]  /*08b0*/  IADD3 R11, P0, PT, R2, R10, RZ ;  /* 0x0000000a020b7210 */ /* 0x000fc80007f1e0ff */
[----:B------:R-:W-:Y:S01]  /*08c0*/  IADD3.X R10, PT, PT, R3, UR5, RZ, P0, !PT ;  /* 0x00000005030a7c10 */ /* 0x000fe200087fe4ff */
[----:B------:R0:W-:Y:S02]  /*08d0*/  STL [R0], R11 ;  /* 0x0000000b00007387 */ /* 0x0001e40000100800 */
[----:B0-----:R-:W-:Y:S01]  /*08e0*/  VIADD R0, R0, 0x4 ;  /* 0x0000000400007836 */ /* 0x001fe20000000000 */
[----:B------:R-:W-:Y:S06]  /*08f0*/  BRA.U UP0, `(.L_x_7) ;  /* 0xfffffffd00cc7547 */ /* 0x000fec000b83ffff */
[----:B------:R-:W-:Y:S01]  /*0900*/  SHF.R.U32.HI R4, RZ, 0x17, R5 ;  /* 0x00000017ff047819 */ /* 0x000fe20000011605 */
[----:B------:R0:W-:Y:S03]  /*0910*/  STL [R1+0x18], R10 ;  /* 0x0000180a01007387 */ /* 0x0001e60000100800 */
[C---:B------:R-:W-:Y:S02]  /*0920*/  LOP3.LUT R0, R4.reuse, 0xe0, RZ, 0xc0, !PT ;  /* 0x000000e004007812 */ /* 0x040fe400078ec0ff */
[----:B------:R-:W-:-:S03]  /*0930*/  LOP3.LUT P0, RZ, R4, 0x1f, RZ, 0xc0, !PT ;  /* 0x0000001f04ff7812 */ /* 0x000fc6000780c0ff */
[----:B------:R-:W-:-:S05]  /*0940*/  VIADD R0, R0, 0xffffff80 ;  /* 0xffffff8000007836 */ /* 0x000fca0000000000 */
[----:B------:R-:W-:-:S05]  /*0950*/  SHF.R.U32.HI R0, RZ, 0x5, R0 ;  /* 0x00000005ff007819 */ /* 0x000fca0000011600 */
[----:B------:R-:W-:-:S05]  /*0960*/  IMAD R11, R0, -0x4, R1 ;  /* 0xfffffffc000b7824 */ /* 0x000fca00078e0201 */
[----:B------:R-:W2:Y:S04]  /*0970*/  LDL R0, [R11+0x18] ;  /* 0x000018000b007983 */ /* 0x000ea80000100800 */
[----:B------:R-:W2:Y:S04]  /*0980*/  LDL R3, [R11+0x14] ;  /* 0x000014000b037983 */ /* 0x000ea80000100800 */
[----:B------:R-:W3:Y:S01]  /*0990*/  @P0 LDL R2, [R11+0x10] ;  /* 0x000010000b020983 */ /* 0x000ee20000100800 */
[----:B------:R-:W-:Y:S01]  /*09a0*/  LOP3.LUT R4, R4, 0x1f, RZ, 0xc0, !PT ;  /* 0x0000001f04047812 */ /* 0x000fe200078ec0ff */
[----:B------:R-:W-:Y:S01]  /*09b0*/  UMOV UR4, 0x54442d19 ;  /* 0x54442d1900047882 */ /* 0x000fe20000000000 */
[----:B------:R-:W-:-:S02]  /*09c0*/  UMOV UR5, 0x3bf921fb ;  /* 0x3bf921fb00057882 */ /* 0x000fc40000000000 */
[-C--:B--2---:R-:W-:Y:S02]  /*09d0*/  @P0 SHF.L.W.U32.HI R0, R3, R4.reuse, R0 ;  /* 0x0000000403000219 */ /* 0x084fe40000010e00 */
[----:B---3--:R-:W-:Y:S02]  /*09e0*/  @P0 SHF.L.W.U32.HI R3, R2, R4, R3 ;  /* 0x0000000402030219 */ /* 0x008fe40000010e03 */
[----:B------:R-:W-:Y:S02]  /*09f0*/  ISETP.GE.AND P0, PT, R5, RZ, PT ;  /* 0x000000ff0500720c */ /* 0x000fe40003f06270 */
[C---:B------:R-:W-:Y:S01]  /*0a00*/  SHF.L.W.U32.HI R2, R3.reuse, 0x2, R0 ;  /* 0x0000000203027819 */ /* 0x040fe20000010e00 */
[----:B------:R-:W-:-:S03]  /*0a10*/  IMAD.SHL.U32 R3, R3, 0x4, RZ ;  /* 0x0000000403037824 */ /* 0x000fc600078e00ff */
[----:B------:R-:W-:-:S04]  /*0a20*/  SHF.R.S32.HI R4, RZ, 0x1f, R2 ;  /* 0x0000001fff047819 */ /* 0x000fc80000011402 */
[C---:B------:R-:W-:Y:S02]  /*0a30*/  LOP3.LUT R12, R4.reuse, R3, RZ, 0x3c, !PT ;  /* 0x00000003040c7212 */ /* 0x040fe400078e3cff */
[----:B------:R-:W-:Y:S02]  /*0a40*/  LOP3.LUT R13, R4, R2, RZ, 0x3c, !PT ;  /* 0x00000002040d7212 */ /* 0x000fe400078e3cff */
[----:B------:R-:W-:Y:S02]  /*0a50*/  SHF.R.U32.HI R3, RZ, 0x1e, R0 ;  /* 0x0000001eff037819 */ /* 0x000fe40000011600 */
[C---:B------:R-:W-:Y:S02]  /*0a60*/  LOP3.LUT R4, R2.reuse, R5, RZ, 0x3c, !PT ;  /* 0x0000000502047212 */ /* 0x040fe400078e3cff */
[----:B------:R-:W0:Y:S01]  /*0a70*/  I2F.F64.S64 R12, R12 ;  /* 0x0000000c000c7312 */ /* 0x000e220000301c00 */
[----:B------:R-:W-:Y:S02]  /*0a80*/  LEA.HI R0, R2, R3, RZ, 0x1 ;  /* 0x0000000302007211 */ /* 0x000fe400078f08ff */
[----:B------:R-:W-:-:S02]  /*0a90*/  ISETP.GE.AND P1, PT, R4, RZ, PT ;  /* 0x000000ff0400720c */ /* 0x000fc40003f26270 */
[----:B------:R-:W-:-:S05]  /*0aa0*/  IADD3 R2, PT, PT, -R0, RZ, RZ ;  /* 0x000000ff00027210 */ /* 0x000fca0007ffe1ff */
[----:B------:R-:W-:Y:S01]  /*0ab0*/  @!P0 IMAD.MOV.U32 R0, RZ, RZ, R2 ;  /* 0x000000ffff008224 */ /* 0x000fe200078e0002 */
[----:B0-----:R-:W-:-:S10]  /*0ac0*/  DMUL R10, R12, UR4 ;  /* 0x000000040c0a7c28 */ /* 0x001fd40008000000 */
[----:B------:R-:W0:Y:S02]  /*0ad0*/  F2F.F32.F64 R10, R10 ;  /* 0x0000000a000a7310 */ /* 0x000e240000301000 */
[----:B0-----:R-:W-:-:S07]  /*0ae0*/  FSEL R2, -R10, R10, !P1 ;  /* 0x0000000a0a027208 */ /* 0x001fce0004800100 */
.L_x_6:
[----:B------:R-:W-:Y:S05]  /*0af0*/  BSYNC.RECONVERGENT B0 ;  /* 0x0000000000007941 */ /* 0x000fea0003800200 */
.L_x_5:
[----:B------:R-:W-:Y:S01]  /*0b00*/  LOP3.LUT R10, R0, 0x1, RZ, 0xc0, !PT ;  /* 0x00000001000a7812 */ /* 0x000fe200078ec0ff */
[----:B------:R-:W-:Y:S02]  /*0b10*/  IMAD.MOV.U32 R16, RZ, RZ, 0x37cbac00 ;  /* 0x37cbac00ff107424 */ /* 0x000fe400078e00ff */
[----:B------:R-:W-:Y:S01]  /*0b20*/  FMUL R3, R2, R2 ;  /* 0x0000000202037220 */ /* 0x000fe20000400000 */
[----:B------:R-:W-:Y:S01]  /*0b30*/  IADD3 R0, PT, PT, R0, 0x1, RZ ;  /* 0x0000000100007810 */ /* 0x000fe20007ffe0ff */
[----:B------:R-:W-:Y:S01]  /*0b40*/  IMAD.MOV.U32 R13, RZ, RZ, 0x3e2aaaa8 ;  /* 0x3e2aaaa8ff0d7424 */ /* 0x000fe200078e00ff */
[----:B------:R-:W-:Y:S01]  /*0b50*/  ISETP.NE.U32.AND P0, PT, R10, 0x1, PT ;  /* 0x000000010a00780c */ /* 0x000fe20003f05070 */
[----:B------:R-:W-:Y:S01]  /*0b60*/  FFMA R4, R3, R16, -0.0013887860113754868507 ;  /* 0xbab607ed03047423 */ /* 0x000fe20000000010 */
[----:B------:R-:W-:Y:S01]  /*0b70*/  IMAD.MOV.U32 R10, RZ, RZ, 0x3c0885e4 ;  /* 0x3c0885e4ff0a7424 */ /* 0x000fe200078e00ff */
[----:B------:R-:W-:Y:S01]  /*0b80*/  LOP3.LUT P1, RZ, R0, 0x2, RZ, 0xc0, !PT ;  /* 0x0000000200ff7812 */ /* 0x000fe2000782c0ff */
[----:B------:R-:W-:Y:S01]  /*0b90*/  BSSY.RECONVERGENT B0, `(.L_x_8) ;  /* 0x0000043000007945 */ /* 0x000fe20003800200 */
[----:B------:R-:W-:-:S02]  /*0ba0*/  FSEL R0, R2, 1, !P0 ;  /* 0x3f80000002007808 */ /* 0x000fc40004000000 */
[----:B------:R-:W-:Y:S02]  /*0bb0*/  FSEL R4, R4, -0.00019574658654164522886, P0 ;  /* 0xb94d415304047808 */ /* 0x000fe40000000000 */
[----:B------:R-:W-:Y:S01]  /*0bc0*/  FSEL R10, R10, 0.041666727513074874878, !P0 ;  /* 0x3d2aaabb0a0a7808 */ /* 0x000fe20004000000 */
[----:B------:R-:W-:Y:S01]  /*0bd0*/  FFMA R11, R3, R0, RZ ;  /* 0x00000000030b7223 */ /* 0x000fe200000000ff */
[----:B------:R-:W-:Y:S02]  /*0be0*/  FSEL R13, -R13, -0.4999999701976776123, !P0 ;  /* 0xbeffffff0d0d7808 */ /* 0x000fe40004000100 */
[----:B------:R-:W-:Y:S01]  /*0bf0*/  FSETP.GE.AND P0, PT, |R5|, 105615, PT ;  /* 0x47ce47800500780b */ /* 0x000fe20003f06200 */
[----:B------:R-:W-:-:S04]  /*0c00*/  FFMA R4, R3, R4, R10 ;  /* 0x0000000403047223 */ /* 0x000fc8000000000a */
[----:B------:R-:W-:-:S04]  /*0c10*/  FFMA R4, R3, R4, R13 ;  /* 0x0000000403047223 */ /* 0x000fc8000000000d */
[----:B------:R-:W-:-:S04]  /*0c20*/  FFMA R11, R11, R4, R0 ;  /* 0x000000040b0b7223 */ /* 0x000fc80000000000 */
[----:B------:R-:W-:Y:S01]  /*0c30*/  @P1 FADD R11, RZ, -R11 ;  /* 0x8000000bff0b1221 */ /* 0x000fe20000000000 */
[----:B------:R-:W-:Y:S06]  /*0c40*/  @!P0 BRA `(.L_x_9) ;  /* 0x0000000000dc8947 */ /* 0x000fec0003800000 */
[----:B------:R-:W-:-:S13]  /*0c50*/  FSETP.NEU.AND P0, PT, |R5|, +INF , PT ;  /* 0x7f8000000500780b */ /* 0x000fda0003f0d200 */
[----:B------:R-:W-:Y:S01]  /*0c60*/  @!P0 FMUL R14, RZ, R5 ;  /* 0x00000005ff0e8220 */ /* 0x000fe20000400000 */
[----:B------:R-:W-:Y:S01]  /*0c70*/  @!P0 IMAD.MOV.U32 R15, RZ, RZ, RZ ;  /* 0x000000ffff0f8224 */ /* 0x000fe200078e00ff */
[----:B------:R-:W-:Y:S06]  /*0c80*/  @!P0 BRA `(.L_x_9) ;  /* 0x0000000000cc8947 */ /* 0x000fec0003800000 */
[----:B------:R-:W-:Y:S01]  /*0c90*/  IMAD.SHL.U32 R2, R5, 0x100, RZ ;  /* 0x0000010005027824 */ /* 0x000fe200078e00ff */
[----:B------:R-:W-:Y:S01]  /*0ca0*/  MOV R10, RZ ;  /* 0x000000ff000a7202 */ /* 0x000fe20000000f00 */
[----:B------:R-:W-:Y:S01]  /*0cb0*/  IMAD.MOV.U32 R0, RZ, RZ, R1 ;  /* 0x000000ffff007224 */ /* 0x000fe200078e0001 */
[----:B------:R-:W0:Y:S02]  /*0cc0*/  LDCU.64 UR8, c[0x4][URZ] ;  /* 0x01000000ff0877ac */ /* 0x000e240008000a00 */
[----:B------:R-:W-:Y:S01]  /*0cd0*/  LOP3.LUT R17, R2, 0x80000000, RZ, 0xfc, !PT ;  /* 0x8000000002117812 */ /* 0x000fe200078efcff */
[----:B------:R-:W-:Y:S01]  /*0ce0*/  UMOV UR5, URZ ;  /* 0x000000ff00057c82 */ /* 0x000fe20008000000 */
[----:B------:R-:W-:-:S05]  /*0cf0*/  UMOV UR4, URZ ;  /* 0x000000ff00047c82 */ /* 0x000fca0008000000 */
.L_x_10:
[----:B0-----:R-:W-:Y:S02]  /*0d00*/  IMAD.U32 R12, RZ, RZ, UR8 ;  /* 0x00000008ff0c7e24 */ /* 0x001fe4000f8e00ff */
[----:B------:R-:W-:-:S05]  /*0d10*/  IMAD.U32 R13, RZ, RZ, UR9 ;  /* 0x00000009ff0d7e24 */ /* 0x000fca000f8e00ff */
        /* <DEDUP_REMOVED lines=9> */
[----:B0-----:R-:W-:Y:S01]  /*0db0*/  IADD3 R0, PT, PT, R0, 0x4, RZ ;  /* 0x0000000400007810 */ /* 0x001fe20007ffe0ff */
        /* <DEDUP_REMOVED lines=13> */
[----:B------:R-:W-:Y:S01]  /*0e90*/  UMOV UR5, 0x3bf921fb ;  /* 0x3bf921fb00057882 */ /* 0x000fe20000000000 */
[----:B------:R-:W-:-:S02]  /*0ea0*/  ISETP.GE.AND P1, PT, R5, RZ, PT ;  /* 0x000000ff0500720c */ /* 0x000fc40003f26270 */
[-C--:B--2---:R-:W-:Y:S02]  /*0eb0*/  @P0 SHF.L.W.U32.HI R0, R3, R4.reuse, R0 ;  /* 0x0000000403000219 */ /* 0x084fe40000010e00 */
[----:B---3--:R-:W-:Y:S02]  /*0ec0*/  @P0 SHF.L.W.U32.HI R3, R2, R4, R3 ;  /* 0x0000000402030219 */ /* 0x008fe40000010e03 */
[--C-:B------:R-:W-:Y:S02]  /*0ed0*/  SHF.R.U32.HI R15, RZ, 0x1e, R0.reuse ;  /* 0x0000001eff0f7819 */ /* 0x100fe40000011600 */
[C---:B------:R-:W-:Y:S01]  /*0ee0*/  SHF.L.W.U32.HI R2, R3.reuse, 0x2, R0 ;  /* 0x0000000203027819 */ /* 0x040fe20000010e00 */
[----:B------:R-:W-:-:S03]  /*0ef0*/  IMAD.SHL.U32 R3, R3, 0x4, RZ ;  /* 0x0000000403037824 */ /* 0x000fc600078e00ff */
[----:B------:R-:W-:Y:S02]  /*0f00*/  SHF.R.S32.HI R4, RZ, 0x1f, R2 ;  /* 0x0000001fff047819 */ /* 0x000fe40000011402 */
[----:B------:R-:W-:Y:S02]  /*0f10*/  LEA.HI R15, R2, R15, RZ, 0x1 ;  /* 0x0000000f020f7211 */ /* 0x000fe400078f08ff */
[C---:B------:R-:W-:Y:S02]  /*0f20*/  LOP3.LUT R12, R4.reuse, R3, RZ, 0x3c, !PT ;  /* 0x00000003040c7212 */ /* 0x040fe400078e3cff */
[----:B------:R-:W-:Y:S01]  /*0f30*/  LOP3.LUT R13, R4, R2, RZ, 0x3c, !PT ;  /* 0x00000002040d7212 */ /* 0x000fe200078e3cff */
[----:B------:R-:W-:Y:S01]  /*0f40*/  IMAD.MOV R0, RZ, RZ, -R15 ;  /* 0x000000ffff007224 */ /* 0x000fe200078e0a0f */
[----:B------:R-:W-:-:S04]  /*0f50*/  LOP3.LUT R5, R2, R5, RZ, 0x3c, !PT ;  /* 0x0000000502057212 */ /* 0x000fc800078e3cff */
[----:B------:R-:W1:Y:S01]  /*0f60*/  I2F.F64.S64 R12, R12 ;  /* 0x0000000c000c7312 */ /* 0x000e620000301c00 */
[----:B------:R-:W-:Y:S02]  /*0f70*/  ISETP.GE.AND P0, PT, R5, RZ, PT ;  /* 0x000000ff0500720c */ /* 0x000fe40003f06270 */
[----:B------:R-:W-:Y:S01]  /*0f80*/  @!P1 MOV R15, R0 ;  /* 0x00000000000f9202 */ /* 0x000fe20000000f00 */
[----:B-1----:R-:W-:-:S10]  /*0f90*/  DMUL R18, R12, UR4 ;  /* 0x000000040c127c28 */ /* 0x002fd40008000000 */
[----:B------:R-:W1:Y:S02]  /*0fa0*/  F2F.F32.F64 R18, R18 ;  /* 0x0000001200127310 */ /* 0x000e640000301000 */
[----:B01----:R-:W-:-:S07]  /*0fb0*/  FSEL R14, -R18, R18, !P0 ;  /* 0x00000012120e7208 */ /* 0x003fce0004000100 */
.L_x_9:
[----:B------:R-:W-:Y:S05]  /*0fc0*/  BSYNC.RECONVERGENT B0 ;  /* 0x0000000000007941 */ /* 0x000fea0003800200 */
.L_x_8:
[----:B------:R-:W0:Y:S02]  /*0fd0*/  LDCU.64 UR4, c[0x0][0x380] ;  /* 0x00007000ff0477ac */ /* 0x000e240008000a00 */
[----:B0-----:R-:W-:-:S04]  /*0fe0*/  ISETP.NE.U32.AND P0, PT, RZ, UR4, PT ;  /* 0x00000004ff007c0c */ /* 0x001fc8000bf05070 */
[----:B------:R-:W-:-:S13]  /*0ff0*/  ISETP.NE.AND.EX P0, PT, RZ, UR5, PT, P0 ;  /* 0x00000005ff007c0c */ /* 0x000fda000bf05300 */
[----:B------:R-:W0:Y:S02]  /*1000*/  @P0 LDC.64 R2, c[0x0][0x398] ;  /* 0x0000e600ff020b82 */ /* 0x000e240000000a00 */
[-C--:B0-----:R-:W-:Y:S02]  /*1010*/  @P0 IMAD R0, R7, R2.reuse, RZ ;  /* 0x0000000207000224 */ /* 0x081fe400078e02ff */
[----:B------:R-:W-:-:S04]  /*1020*/  @P0 IMAD.WIDE.U32 R4, R6, R2, R8 ;  /* 0x0000000206040225 */ /* 0x000fc800078e0008 */
[----:B------:R-:W-:Y:S01]  /*1030*/  @P0 IMAD R3, R6, R3, R0 ;  /* 0x0000000306030224 */ /* 0x000fe200078e0200 */
[----:B------:R-:W-:-:S03]  /*1040*/  @P0 LEA R2, P1, R4, UR4, 0x2 ;  /* 0x0000000404020c11 */ /* 0x000fc6000f8210ff */
[----:B------:R-:W-:-:S05]  /*1050*/  @P0 IMAD.IADD R3, R5, 0x1, R3 ;  /* 0x0000000105030824 */ /* 0x000fca00078e0203 */
[----:B------:R-:W-:Y:S01]  /*1060*/  @P0 LEA.HI.X R3, R4, UR5, R3, 0x2, P1 ;  /* 0x0000000504030c11 */ /* 0x000fe200088f1403 */
[----:B------:R-:W-:Y:S01]  /*1070*/  FMUL R5, R14, R14 ;  /* 0x0000000e0e057220 */ /* 0x000fe20000400000 */
[----:B------:R-:W-:Y:S01]  /*1080*/  LOP3.LUT R0, R15, 0x1, RZ, 0xc0, !PT ;  /* 0x000000010f007812 */ /* 0x000fe200078ec0ff */
[----:B------:R-:W0:Y:S02]  /*1090*/  LDCU.64 UR4, c[0x0][0x388] ;  /* 0x00007100ff0477ac */ /* 0x000e240008000a00 */
[----:B------:R-:W2:Y:S04]  /*10a0*/  @P0 LDG.E R10, desc[UR6][R2.64+0x4] ;  /* 0x00000406020a0981 */ /* 0x000ea8000c1e1900 */
[----:B------:R-:W3:Y:S01]  /*10b0*/  @P0 LDG.E R4, desc[UR6][R2.64] ;  /* 0x0000000602040981 */ /* 0x000ee2000c1e1900 */
[----:B------:R-:W-:Y:S01]  /*10c0*/  ISETP.NE.U32.AND P1, PT, R0, 0x1, PT ;  /* 0x000000010000780c */ /* 0x000fe20003f25070 */
[----:B------:R-:W-:Y:S01]  /*10d0*/  FFMA R16, R5, R16, -0.0013887860113754868507 ;  /* 0xbab607ed05107423 */ /* 0x000fe20000000010 */
[----:B------:R-:W-:Y:S01]  /*10e0*/  IMAD.MOV.U32 R0, RZ, RZ, 0x3d2aaabb ;  /* 0x3d2aaabbff007424 */ /* 0x000fe200078e00ff */
[----:B------:R-:W-:Y:S01]  /*10f0*/  LOP3.LUT P2, RZ, R15, 0x2, RZ, 0xc0, !PT ;  /* 0x000000020fff7812 */ /* 0x000fe2000784c0ff */
[----:B------:R-:W-:-:S02]  /*1100*/  IMAD.MOV.U32 R13, RZ, RZ, 0x3effffff ;  /* 0x3effffffff0d7424 */ /* 0x000fc400078e00ff */
[----:B------:R-:W-:Y:S02]  /*1110*/  FSEL R16, R16, -0.00019574658654164522886, !P1 ;  /* 0xb94d415310107808 */ /* 0x000fe40004800000 */
[----:B------:R-:W-:Y:S02]  /*1120*/  FSEL R0, R0, 0.0083327032625675201416, !P1 ;  /* 0x3c0885e400007808 */ /* 0x000fe40004800000 */
[----:B------:R-:W-:-:S03]  /*1130*/  FSEL R13, -R13, -0.16666662693023681641, !P1 ;  /* 0xbe2aaaa80d0d7808 */ /* 0x000fc60004800100 */
[C---:B------:R-:W-:Y:S01]  /*1140*/  FFMA R16, R5.reuse, R16, R0 ;  /* 0x0000001005107223 */ /* 0x040fe20000000000 */
[----:B------:R-:W-:Y:S02]  /*1150*/  FSEL R0, R14, 1, P1 ;  /* 0x3f8000000e007808 */ /* 0x000fe40000800000 */
[----:B0-----:R-:W-:Y:S01]  /*1160*/  ISETP.NE.U32.AND P1, PT, RZ, UR4, PT ;  /* 0x00000004ff007c0c */ /* 0x001fe2000bf25070 */
[C---:B------:R-:W-:Y:S02]  /*1170*/  FFMA R13, R5.reuse, R16, R13 ;  /* 0x00000010050d7223 */ /* 0x040fe4000000000d */
[----:B------:R-:W-:Y:S01]  /*1180*/  FFMA R5, R5, R0, RZ ;  /* 0x0000000005057223 */ /* 0x000fe200000000ff */
[----:B------:R-:W-:-:S03]  /*1190*/  ISETP.NE.AND.EX P1, PT, RZ, UR5, PT, P1 ;  /* 0x00000005ff007c0c */ /* 0x000fc6000bf25310 */
[----:B------:R-:W-:-:S04]  /*11a0*/  FFMA R0, R5, R13, R0 ;  /* 0x0000000d05007223 */ /* 0x000fc80000000000 */
[----:B------:R-:W-:-:S04]  /*11b0*/  @P2 FADD R0, RZ, -R0 ;  /* 0x80000000ff002221 */ /* 0x000fc80000000000 */
[-C--:B--2---:R-:W-:Y:S01]  /*11c0*/  @P0 FMUL R12, R0, R10.reuse ;  /* 0x0000000a000c0220 */ /* 0x084fe20000400000 */
[----:B------:R-:W-:-:S03]  /*11d0*/  @P0 FMUL R13, R11, R10 ;  /* 0x0000000a0b0d0220 */ /* 0x000fc60000400000 */
[-C--:B---3--:R-:W-:Y:S01]  /*11e0*/  @P0 FFMA R5, R11, R4.reuse, -R12 ;  /* 0x000000040b050223 */ /* 0x088fe2000000080c */
[----:B------:R-:W-:-:S04]  /*11f0*/  @P0 FFMA R13, R0, R4, R13 ;  /* 0x00000004000d0223 */ /* 0x000fc8000000000d */
[----:B------:R0:W-:Y:S04]  /*1200*/  @P0 STG.E desc[UR6][R2.64], R5 ;  /* 0x0000000502000986 */ /* 0x0001e8000c101906 */
[----:B------:R0:W-:Y:S01]  /*1210*/  @P0 STG.E desc[UR6][R2.64+0x4], R13 ;  /* 0x0000040d02000986 */ /* 0x0001e2000c101906 */
[----:B------:R-:W-:Y:S05]  /*1220*/  @!P1 EXIT ;  /* 0x000000000000994d */ /* 0x000fea0003800000 */
[----:B------:R-:W0:Y:S02]  /*1230*/  LDCU.64 UR8, c[0x0][0x398] ;  /* 0x00007300ff0877ac */ /* 0x000e240008000a00 */
[----:B0-----:R-:W-:Y:S02]  /*1240*/  IMAD R3, R7, UR8, RZ ;  /* 0x0000000807037c24 */ /* 0x001fe4000f8e02ff */
[----:B------:R-:W-:-:S04]  /*1250*/  IMAD.WIDE.U32 R8, R6, UR8, R8 ;  /* 0x0000000806087c25 */ /* 0x000fc8000f8e0008 */
[----:B------:R-:W-:Y:S01]  /*1260*/  IMAD R3, R6, UR9, R3 ;  /* 0x0000000906037c24 */ /* 0x000fe2000f8e0203 */
[----:B------:R-:W-:-:S04]  /*1270*/  LEA R2, P0, R8, UR4, 0x2 ;  /* 0x0000000408027c11 */ /* 0x000fc8000f8010ff */
[----:B------:R-:W-:-:S04]  /*1280*/  IADD3 R3, PT, PT, R9, R3, RZ ;  /* 0x0000000309037210 */ /* 0x000fc80007ffe0ff */
[----:B------:R-:W-:-:S05]  /*1290*/  LEA.HI.X R3, R8, UR5, R3, 0x2, P0 ;  /* 0x0000000508037c11 */ /* 0x000fca00080f1403 */
[----:B------:R-:W2:Y:S04]  /*12a0*/  LDG.E R5, desc[UR6][R2.64+0x4] ;  /* 0x0000040602057981 */ /* 0x000ea8000c1e1900 */
[----:B------:R-:W3:Y:S01]  /*12b0*/  LDG.E R4, desc[UR6][R2.64] ;  /* 0x0000000602047981 */ /* 0x000ee2000c1e1900 */
[-C--:B--2---:R-:W-:Y:S01]  /*12c0*/  FMUL R6, R0, R5.reuse ;  /* 0x0000000500067220 */ /* 0x084fe20000400000 */
[----:B------:R-:W-:-:S03]  /*12d0*/  FMUL R5, R11, R5 ;  /* 0x000000050b057220 */ /* 0x000fc60000400000 */
[-C--:B---3--:R-:W-:Y:S01]  /*12e0*/  FFMA R11, R11, R4.reuse, -R6 ;  /* 0x000000040b0b7223 */ /* 0x088fe20000000806 */
[----:B------:R-:W-:-:S04]  /*12f0*/  FFMA R5, R0, R4, R5 ;  /* 0x0000000400057223 */ /* 0x000fc80000000005 */
[----:B------:R-:W-:Y:S04]  /*1300*/  STG.E desc[UR6][R2.64], R11 ;  /* 0x0000000b02007986 */ /* 0x000fe8000c101906 */
[----:B------:R-:W-:Y:S01]  /*1310*/  STG.E desc[UR6][R2.64+0x4], R5 ;  /* 0x0000040502007986 */ /* 0x000fe2000c101906 */
[----:B------:R-:W-:Y:S05]  /*1320*/  EXIT ;  /* 0x000000000000794d */ /* 0x000fea0003800000 */
        .weak           $__internal_0_$__cuda_sm20_div_u64
        .type           $__internal_0_$__cuda_sm20_div_u64,@function
        .size           $__internal_0_$__cuda_sm20_div_u64,($__internal_1_$__cuda_sm3x_div_rn_noftz_f32_slowpath - $__internal_0_$__cuda_sm20_div_u64)
$__internal_0_$__cuda_sm20_div_u64:
[----:B------:R-:W-:Y:S01]  /*1330*/  UMOV UR4, UR6 ;  /* 0x0000000600047c82 */ /* 0x000fe20008000000 */
[----:B------:R-:W-:Y:S02]  /*1340*/  UMOV UR5, UR7 ;  /* 0x0000000700057c82 */ /* 0x000fe40008000000 */
[----:B------:R-:W0:Y:S08]  /*1350*/  I2F.U64.RP R8, UR4 ;  /* 0x0000000400087d12 */ /* 0x000e300008309000 */
[----:B0-----:R-:W0:Y:S02]  /*1360*/  MUFU.RCP R8, R8 ;  /* 0x0000000800087308 */ /* 0x001e240000001000 */
[----:B0-----:R-:W-:-:S06]  /*1370*/  VIADD R4, R8, 0x1ffffffe ;  /* 0x1ffffffe08047836 */ /* 0x001fcc0000000000 */
[----:B------:R-:W0:Y:S02]  /*1380*/  F2I.U64.TRUNC R4, R4 ;  /* 0x0000000400047311 */ /* 0x000e24000020d800 */
[----:B0-----:R-:W-:-:S04]  /*1390*/  IMAD.WIDE.U32 R6, R4, UR6, RZ ;  /* 0x0000000604067c25 */ /* 0x001fc8000f8e00ff */
[----:B------:R-:W-:Y:S01]  /*13a0*/  IMAD R7, R4, UR7, R7 ;  /* 0x0000000704077c24 */ /* 0x000fe2000f8e0207 */
[----:B------:R-:W-:-:S03]  /*13b0*/  IADD3 R9, P0, PT, RZ, -R6, RZ ;  /* 0x80000006ff097210 */ /* 0x000fc60007f1e0ff */
[----:B------:R-:W-:Y:S02]  /*13c0*/  IMAD R7, R5, UR6, R7 ;  /* 0x0000000605077c24 */ /* 0x000fe4000f8e0207 */
[----:B------:R-:W-:-:S04]  /*13d0*/  IMAD.HI.U32 R6, R4, R9, RZ ;  /* 0x0000000904067227 */ /* 0x000fc800078e00ff */
[----:B------:R-:W-:Y:S02]  /*13e0*/  IMAD.X R11, RZ, RZ, ~R7, P0 ;  /* 0x000000ffff0b7224 */ /* 0x000fe400000e0e07 */
[----:B------:R-:W-:Y:S02]  /*13f0*/  IMAD.MOV.U32 R7, RZ, RZ, R4 ;  /* 0x000000ffff077224 */ /* 0x000fe400078e0004 */
[-C--:B------:R-:W-:Y:S02]  /*1400*/  IMAD R13, R5, R11.reuse, RZ ;  /* 0x0000000b050d7224 */ /* 0x080fe400078e02ff */
[----:B------:R-:W-:-:S04]  /*1410*/  IMAD.WIDE.U32 R6, P0, R4, R11, R6 ;  /* 0x0000000b04067225 */ /* 0x000fc80007800006 */
[----:B------:R-:W-:-:S04]  /*1420*/  IMAD.HI.U32 R11, R5, R11, RZ ;  /* 0x0000000b050b7227 */ /* 0x000fc800078e00ff */
[----:B------:R-:W-:-:S05]  /*1430*/  IMAD.HI.U32 R6, P1, R5, R9, R6 ;  /* 0x0000000905067227 */ /* 0x000fca0007820006 */
[----:B------:R-:W-:Y:S02]  /*1440*/  IADD3 R7, P2, PT, R13, R6, RZ ;  /* 0x000000060d077210 */ /* 0x000fe40007f5e0ff */
[----:B------:R-:W-:-:S03]  /*1450*/  IADD3.X R6, PT, PT, R11, R5, RZ, P0, !PT ;  /* 0x000000050b067210 */ /* 0x000fc600007fe4ff */
[----:B------:R-:W-:Y:S01]  /*1460*/  IMAD.WIDE.U32 R4, R7, UR6, RZ ;  /* 0x0000000607047c25 */ /* 0x000fe2000f8e00ff */
[----:B------:R-:W-:-:S03]  /*1470*/  IADD3.X R9, PT, PT, RZ, RZ, R6, P2, P1 ;  /* 0x000000ffff097210 */ /* 0x000fc600017e2406 */
[----:B------:R-:W-:Y:S01]  /*1480*/  IMAD R6, R7, UR7, R5 ;  /* 0x0000000707067c24 */ /* 0x000fe2000f8e0205 */
[----:B------:R-:W-:-:S03]  /*1490*/  IADD3 R5, P0, PT, RZ, -R4, RZ ;  /* 0x80000004ff057210 */ /* 0x000fc60007f1e0ff */
[----:B------:R-:W-:Y:S02]  /*14a0*/  IMAD R4, R9, UR6, R6 ;  /* 0x0000000609047c24 */ /* 0x000fe4000f8e0206 */
[----:B------:R-:W-:-:S04]  /*14b0*/  IMAD.HI.U32 R6, R7, R5, RZ ;  /* 0x0000000507067227 */ /* 0x000fc800078e00ff */
[----:B------:R-:W-:-:S04]  /*14c0*/  IMAD.X R4, RZ, RZ, ~R4, P0 ;  /* 0x000000ffff047224 */ /* 0x000fc800000e0e04 */
[----:B------:R-:W-:-:S04]  /*14d0*/  IMAD.WIDE.U32 R6, P0, R7, R4, R6 ;  /* 0x0000000407067225 */ /* 0x000fc80007800006 */
[C---:B------:R-:W-:Y:S02]  /*14e0*/  IMAD R8, R9.reuse, R4, RZ ;  /* 0x0000000409087224 */ /* 0x040fe400078e02ff */
[----:B------:R-:W-:-:S04]  /*14f0*/  IMAD.HI.U32 R7, P1, R9, R5, R6 ;  /* 0x0000000509077227 */ /* 0x000fc80007820006 */
[----:B------:R-:W-:Y:S01]  /*1500*/  IMAD.HI.U32 R4, R9, R4, RZ ;  /* 0x0000000409047227 */ /* 0x000fe200078e00ff */
[----:B------:R-:W-:-:S03]  /*1510*/  IADD3 R7, P2, PT, R8, R7, RZ ;  /* 0x0000000708077210 */ /* 0x000fc60007f5e0ff */
[----:B------:R-:W-:Y:S02]  /*1520*/  IMAD.X R9, R4, 0x1, R9, P0 ;  /* 0x0000000104097824 */ /* 0x000fe400000e0609 */
[----:B------:R-:W-:-:S03]  /*1530*/  IMAD.HI.U32 R4, R7, R2, RZ ;  /* 0x0000000207047227 */ /* 0x000fc600078e00ff */
[----:B------:R-:W-:Y:S01]  /*1540*/  IADD3.X R9, PT, PT, RZ, RZ, R9, P2, P1 ;  /* 0x000000ffff097210 */ /* 0x000fe200017e2409 */
[----:B------:R-:W-:Y:S02]  /*1550*/  IMAD.MOV.U32 R5, RZ, RZ, RZ ;  /* 0x000000ffff057224 */ /* 0x000fe400078e00ff */
[----:B------:R-:W-:-:S04]  /*1560*/  IMAD.WIDE.U32 R4, R7, R3, R4 ;  /* 0x0000000307047225 */ /* 0x000fc800078e0004 */
[C---:B------:R-:W-:Y:S02]  /*1570*/  IMAD R7, R9.reuse, R3, RZ ;  /* 0x0000000309077224 */ /* 0x040fe400078e02ff */
[----:B------:R-:W-:-:S04]  /*1580*/  IMAD.HI.U32 R4, P0, R9, R2, R4 ;  /* 0x0000000209047227 */ /* 0x000fc80007800004 */
[----:B------:R-:W-:Y:S01]  /*1590*/  IMAD.HI.U32 R6, R9, R3, RZ ;  /* 0x0000000309067227 */ /* 0x000fe200078e00ff */
[----:B------:R-:W-:-:S04]  /*15a0*/  IADD3 R7, P1, PT, R7, R4, RZ ;  /* 0x0000000407077210 */ /* 0x000fc80007f3e0ff */
[----:B------:R-:W-:Y:S01]  /*15b0*/  IADD3.X R6, PT, PT, R6, RZ, RZ, P0, !PT ;  /* 0x000000ff06067210 */ /* 0x000fe200007fe4ff */
[----:B------:R-:W-:-:S04]  /*15c0*/  IMAD.WIDE.U32 R4, R7, UR6, RZ ;  /* 0x0000000607047c25 */ /* 0x000fc8000f8e00ff */
[----:B------:R-:W-:Y:S01]  /*15d0*/  IMAD.X R6, RZ, RZ, R6, P1 ;  /* 0x000000ffff067224 */ /* 0x000fe200008e0606 */
[----:B------:R-:W-:Y:S01]  /*15e0*/  IADD3 R11, P1, PT, -R4, R2, RZ ;  /* 0x00000002040b7210 */ /* 0x000fe20007f3e1ff */
[----:B------:R-:W-:-:S03]  /*15f0*/  IMAD R5, R7, UR7, R5 ;  /* 0x0000000707057c24 */ /* 0x000fc6000f8e0205 */
[C---:B------:R-:W-:Y:S01]  /*1600*/  ISETP.GE.U32.AND P0, PT, R11.reuse, UR6, PT ;  /* 0x000000060b007c0c */ /* 0x040fe2000bf06070 */
[----:B------:R-:W-:Y:S01]  /*1610*/  IMAD R5, R6, UR6, R5 ;  /* 0x0000000606057c24 */ /* 0x000fe2000f8e0205 */
[----:B------:R-:W-:-:S03]  /*1620*/  IADD3 R8, P2, PT, R11, -UR6, RZ ;  /* 0x800000060b087c10 */ /* 0x000fc6000ff5e0ff */
[----:B------:R-:W-:Y:S01]  /*1630*/  IMAD.X R13, R3, 0x1, ~R5, P1 ;  /* 0x00000001030d7824 */ /* 0x000fe200008e0e05 */
[----:B------:R-:W-:-:S04]  /*1640*/  IADD3 R4, P1, PT, R7, 0x1, RZ ;  /* 0x0000000107047810 */ /* 0x000fc80007f3e0ff */
[C---:B------:R-:W-:Y:S01]  /*1650*/  ISETP.GE.U32.AND.EX P0, PT, R13.reuse, UR7, PT, P0 ;  /* 0x000000070d007c0c */ /* 0x040fe2000bf06100 */
[----:B------:R-:W-:Y:S01]  /*1660*/  IMAD.X R9, RZ, RZ, R6, P1 ;  /* 0x000000ffff097224 */ /* 0x000fe200008e0606 */
[----:B------:R-:W-:Y:S02]  /*1670*/  IADD3.X R10, PT, PT, R13, ~UR7, RZ, P2, !PT ;  /* 0x800000070d0a7c10 */ /* 0x000fe400097fe4ff */
[----:B------:R-:W-:Y:S02]  /*1680*/  SEL R8, R8, R11, P0 ;  /* 0x0000000b08087207 */ /* 0x000fe40000000000 */
[----:B------:R-:W-:Y:S02]  /*1690*/  SEL R5, R4, R7, P0 ;  /* 0x0000000704057207 */ /* 0x000fe40000000000 */
[----:B------:R-:W-:Y:S02]  /*16a0*/  SEL R7, R10, R13, P0 ;  /* 0x0000000d0a077207 */ /* 0x000fe40000000000 */
[----:B------:R-:W-:-:S02]  /*16b0*/  SEL R4, R9, R6, P0 ;  /* 0x0000000609047207 */ /* 0x000fc40000000000 */
[----:B------:R-:W-:Y:S02]  /*16c0*/  ISETP.GE.U32.AND P0, PT, R8, UR6, PT ;  /* 0x0000000608007c0c */ /* 0x000fe4000bf06070 */
[----:B------:R-:W-:Y:S02]  /*16d0*/  IADD3 R6, P2, PT, R5, 0x1, RZ ;  /* 0x0000000105067810 */ /* 0x000fe40007f5e0ff */
[----:B------:R-:W-:Y:S02]  /*16e0*/  ISETP.GE.U32.AND.EX P0, PT, R7, UR7, PT, P0 ;  /* 0x0000000707007c0c */ /* 0x000fe4000bf06100 */
[-C--:B------:R-:W-:Y:S02]  /*16f0*/  IADD3.X R7, PT, PT, RZ, R4.reuse, RZ, P2, !PT ;  /* 0x00000004ff077210 */ /* 0x080fe400017fe4ff */
[----:B------:R-:W-:Y:S02]  /*1700*/  ISETP.NE.U32.AND P1, PT, RZ, UR6, PT ;  /* 0x00000006ff007c0c */ /* 0x000fe4000bf25070 */
[----:B------:R-:W-:Y:S01]  /*1710*/  SEL R6, R6, R5, P0 ;  /* 0x0000000506067207 */ /* 0x000fe20000000000 */
[----:B------:R-:W-:Y:S01]  /*1720*/  IMAD.MOV.U32 R5, RZ, RZ, 0x0 ;  /* 0x00000000ff057424 */ /* 0x000fe200078e00ff */
[----:B------:R-:W-:Y:S01]  /*1730*/  SEL R7, R7, R4, P0 ;  /* 0x0000000407077207 */ /* 0x000fe20000000000 */
[----:B------:R-:W-:Y:S01]  /*1740*/  IMAD.MOV.U32 R4, RZ, RZ, R0 ;  /* 0x000000ffff047224 */ /* 0x000fe200078e0000 */
[----:B------:R-:W-:-:S04]  /*1750*/  ISETP.NE.AND.EX P1, PT, RZ, UR7, PT, P1 ;  /* 0x00000007ff007c0c */ /* 0x000fc8000bf25310 */
[----:B------:R-:W-:Y:S02]  /*1760*/  SEL R6, R6, 0xffffffff, P1 ;  /* 0xffffffff06067807 */ /* 0x000fe40000800000 */
[----:B------:R-:W-:Y:S01]  /*1770*/  SEL R7, R7, 0xffffffff, P1 ;  /* 0xffffffff07077807 */ /* 0x000fe20000800000 */
[----:B------:R-:W-:Y:S06]  /*1780*/  RET.REL.NODEC R4 `(_Z18ie_rope_f32_kernelPfS_mmff) ;  /* 0xffffffe8041c7950 */ /* 0x000fec0003c3ffff */
        .weak           $__internal_1_$__cuda_sm3x_div_rn_noftz_f32_slowpath
        .type           $__internal_1_$__cuda_sm3x_div_rn_noftz_f32_slowpath,@function
        .size           $__internal_1_$__cuda_sm3x_div_rn_noftz_f32_slowpath,(.L_x_42 - $__internal_1_$__cuda_sm3x_div_rn_noftz_f32_slowpath)
$__internal_1_$__cuda_sm3x_div_rn_noftz_f32_slowpath:
[----:B------:R-:W-:Y:S01]  /*1790*/  SHF.R.U32.HI R10, RZ, 0x17, R5 ;  /* 0x00000017ff0a7819 */ /* 0x000fe20000011605 */
[----:B------:R-:W-:Y:S01]  /*17a0*/  BSSY.RECONVERGENT B1, `(.L_x_11) ;  /* 0x0000064000017945 */ /* 0x000fe20003800200 */
[--C-:B------:R-:W-:Y:S01]  /*17b0*/  SHF.R.U32.HI R3, RZ, 0x17, R0.reuse ;  /* 0x00000017ff037819 */ /* 0x100fe20000011600 */
[----:B------:R-:W-:Y:S01]  /*17c0*/  IMAD.MOV.U32 R11, RZ, RZ, R0 ;  /* 0x000000ffff0b7224 */ /* 0x000fe200078e0000 */
[----:B------:R-:W-:Y:S02]  /*17d0*/  LOP3.LUT R10, R10, 0xff, RZ, 0xc0, !PT ;  /* 0x000000ff0a0a7812 */ /* 0x000fe400078ec0ff */
[----:B------:R-:W-:-:S03]  /*17e0*/  LOP3.LUT R14, R3, 0xff, RZ, 0xc0, !PT ;  /* 0x000000ff030e7812 */ /* 0x000fc600078ec0ff */
[----:B------:R-:W-:Y:S01]  /*17f0*/  VIADD R12, R10, 0xffffffff ;  /* 0xffffffff0a0c7836 */ /* 0x000fe20000000000 */
[----:B------:R-:W-:-:S04]  /*1800*/  IADD3 R13, PT, PT, R14, -0x1, RZ ;  /* 0xffffffff0e0d7810 */ /* 0x000fc80007ffe0ff */
[----:B------:R-:W-:-:S04]  /*1810*/  ISETP.GT.U32.AND P0, PT, R12, 0xfd, PT ;  /* 0x000000fd0c00780c */ /* 0x000fc80003f04070 */
[----:B------:R-:W-:-:S13]  /*1820*/  ISETP.GT.U32.OR P0, PT, R13, 0xfd, P0 ;  /* 0x000000fd0d00780c */ /* 0x000fda0000704470 */
[----:B------:R-:W-:Y:S01]  /*1830*/  @!P0 IMAD.MOV.U32 R4, RZ, RZ, RZ ;  /* 0x000000ffff048224 */ /* 0x000fe200078e00ff */
[----:B------:R-:W-:Y:S06]  /*1840*/  @!P0 BRA `(.L_x_12) ;  /* 0x0000000000608947 */ /* 0x000fec0003800000 */
[----:B------:R-:W-:Y:S01]  /*1850*/  FSETP.GTU.FTZ.AND P0, PT, |R0|, +INF , PT ;  /* 0x7f8000000000780b */ /* 0x000fe20003f1c200 */
[----:B------:R-:W-:Y:S01]  /*1860*/  IMAD.MOV.U32 R3, RZ, RZ, R5 ;  /* 0x000000ffff037224 */ /* 0x000fe200078e0005 */
[----:B------:R-:W-:-:S04]  /*1870*/  FSETP.GTU.FTZ.AND P1, PT, |R5|, +INF , PT ;  /* 0x7f8000000500780b */ /* 0x000fc80003f3c200 */
[----:B------:R-:W-:-:S13]  /*1880*/  PLOP3.LUT P0, PT, P0, P1, PT, 0xf8, 0x8f ;  /* 0x00000000008f781c */ /* 0x000fda0000703f70 */
[----:B------:R-:W-:Y:S05]  /*1890*/  @P0 BRA `(.L_x_13) ;  /* 0x00000004004c0947 */ /* 0x000fea0003800000 */
[----:B------:R-:W-:-:S13]  /*18a0*/  LOP3.LUT P0, RZ, R5, 0x7fffffff, R11, 0xc8, !PT ;  /* 0x7fffffff05ff7812 */ /* 0x000fda000780c80b */
[----:B------:R-:W-:Y:S05]  /*18b0*/  @!P0 BRA `(.L_x_14) ;  /* 0x00000004003c8947 */ /* 0x000fea0003800000 */
[C---:B------:R-:W-:Y:S02]  /*18c0*/  FSETP.NEU.FTZ.AND P2, PT, |R0|.reuse, +INF , PT ;  /* 0x7f8000000000780b */ /* 0x040fe40003f5d200 */
[----:B------:R-:W-:Y:S02]  /*18d0*/  FSETP.NEU.FTZ.AND P1, PT, |R3|, +INF , PT ;  /* 0x7f8000000300780b */ /* 0x000fe40003f3d200 */
[----:B------:R-:W-:-:S11]  /*18e0*/  FSETP.NEU.FTZ.AND P0, PT, |R0|, +INF , PT ;  /* 0x7f8000000000780b */ /* 0x000fd60003f1d200 */
[----:B------:R-:W-:Y:S05]  /*18f0*/  @!P1 BRA !P2, `(.L_x_14) ;  /* 0x00000004002c9947 */ /* 0x000fea0005000000 */
[----:B------:R-:W-:-:S04]  /*1900*/  LOP3.LUT P2, RZ, R11, 0x7fffffff, RZ, 0xc0, !PT ;  /* 0x7fffffff0bff7812 */ /* 0x000fc8000784c0ff */
[----:B------:R-:W-:-:S13]  /*1910*/  PLOP3.LUT P1, PT, P1, P2, PT, 0x2f, 0xf2 ;  /* 0x0000000000f2781c */ /* 0x000fda0000f24577 */
[----:B------:R-:W-:Y:S05]  /*1920*/  @P1 BRA `(.L_x_15) ;  /* 0x0000000400181947 */ /* 0x000fea0003800000 */
[----:B------:R-:W-:-:S04]  /*1930*/  LOP3.LUT P1, RZ, R5, 0x7fffffff, RZ, 0xc0, !PT ;  /* 0x7fffffff05ff7812 */ /* 0x000fc8000782c0ff */
[----:B------:R-:W-:-:S13]  /*1940*/  PLOP3.LUT P0, PT, P0, P1, PT, 0x2f, 0xf2 ;  /* 0x0000000000f2781c */ /* 0x000fda0000702577 */
[----:B------:R-:W-:Y:S05]  /*1950*/  @P0 BRA `(.L_x_16) ;  /* 0x0000000400000947 */ /* 0x000fea0003800000 */
[----:B------:R-:W-:Y:S02]  /*1960*/  ISETP.GE.AND P0, PT, R13, RZ, PT ;  /* 0x000000ff0d00720c */ /* 0x000fe40003f06270 */
[----:B------:R-:W-:-:S11]  /*1970*/  ISETP.GE.AND P1, PT, R12, RZ, PT ;  /* 0x000000ff0c00720c */ /* 0x000fd60003f26270 */
[----:B------:R-:W-:Y:S01]  /*1980*/  @P0 MOV R4, RZ ;  /* 0x000000ff00040202 */ /* 0x000fe20000000f00 */
[----:B------:R-:W-:Y:S02]  /*1990*/  @!P0 IMAD.MOV.U32 R4, RZ, RZ, -0x40 ;  /* 0xffffffc0ff048424 */ /* 0x000fe400078e00ff */
[----:B------:R-:W-:Y:S01]  /*19a0*/  @!P0 FFMA R11, R0, 1.84467440737095516160e+19, RZ ;  /* 0x5f800000000b8823 */ /* 0x000fe200000000ff */
[----:B------:R-:W-:Y:S01]  /*19b0*/  @!P1 FFMA R5, R3, 1.84467440737095516160e+19, RZ ;  /* 0x5f80000003059823 */ /* 0x000fe200000000ff */
[----:B------:R-:W-:-:S07]  /*19c0*/  @!P1 VIADD R4, R4, 0x40 ;  /* 0x0000004004049836 */ /* 0x000fce0000000000 */
.L_x_12:
[----:B------:R-:W-:Y:S01]  /*19d0*/  LEA R0, R10, 0xc0800000, 0x17 ;  /* 0xc08000000a007811 */ /* 0x000fe200078eb8ff */
[----:B------:R-:W-:Y:S01]  /*19e0*/  BSSY.RECONVERGENT B2, `(.L_x_17) ;  /* 0x0000036000027945 */ /* 0x000fe20003800200 */
[----:B------:R-:W-:-:S03]  /*19f0*/  IADD3 R3, PT, PT, R14, -0x7f, RZ ;  /* 0xffffff810e037810 */ /* 0x000fc60007ffe0ff */
[----:B------:R-:W-:Y:S02]  /*1a00*/  IMAD.IADD R5, R5, 0x1, -R0 ;  /* 0x0000000105057824 */ /* 0x000fe400078e0a00 */
[----:B------:R-:W-:Y:S02]  /*1a10*/  IMAD R0, R3, -0x800000, R11 ;  /* 0xff80000003007824 */ /* 0x000fe400078e020b */
[----:B------:R0:W1:Y:S01]  /*1a20*/  MUFU.RCP R12, R5 ;  /* 0x00000005000c7308 */ /* 0x0000620000001000 */
[----:B------:R-:W-:Y:S01]  /*1a30*/  FADD.FTZ R13, -R5, -RZ ;  /* 0x800000ff050d7221 */ /* 0x000fe20000010100 */
[----:B0-----:R-:W-:-:S05]  /*1a40*/  IADD3 R5, PT, PT, R3, 0x7f, -R10 ;  /* 0x0000007f03057810 */ /* 0x001fca0007ffe80a */
[----:B------:R-:W-:Y:S02]  /*1a50*/  IMAD.IADD R5, R5, 0x1, R4 ;  /* 0x0000000105057824 */ /* 0x000fe400078e0204 */
[----:B-1----:R-:W-:-:S04]  /*1a60*/  FFMA R15, R12, R13, 1 ;  /* 0x3f8000000c0f7423 */ /* 0x002fc8000000000d */
[----:B------:R-:W-:-:S04]  /*1a70*/  FFMA R14, R12, R15, R12 ;  /* 0x0000000f0c0e7223 */ /* 0x000fc8000000000c */
[----:B------:R-:W-:-:S04]  /*1a80*/  FFMA R11, R0, R14, RZ ;  /* 0x0000000e000b7223 */ /* 0x000fc800000000ff */
[----:B------:R-:W-:-:S04]  /*1a90*/  FFMA R12, R13, R11, R0 ;  /* 0x0000000b0d0c7223 */ /* 0x000fc80000000000 */
[----:B------:R-:W-:-:S04]  /*1aa0*/  FFMA R11, R14, R12, R11 ;  /* 0x0000000c0e0b7223 */ /* 0x000fc8000000000b */
[----:B------:R-:W-:-:S04]  /*1ab0*/  FFMA R12, R13, R11, R0 ;  /* 0x0000000b0d0c7223 */ /* 0x000fc80000000000 */
[----:B------:R-:W-:-:S05]  /*1ac0*/  FFMA R0, R14, R12, R11 ;  /* 0x0000000c0e007223 */ /* 0x000fca000000000b */
[----:B------:R-:W-:-:S04]  /*1ad0*/  SHF.R.U32.HI R3, RZ, 0x17, R0 ;  /* 0x00000017ff037819 */ /* 0x000fc80000011600 */
[----:B------:R-:W-:-:S05]  /*1ae0*/  LOP3.LUT R3, R3, 0xff, RZ, 0xc0, !PT ;  /* 0x000000ff03037812 */ /* 0x000fca00078ec0ff */
[----:B------:R-:W-:-:S04]  /*1af0*/  IMAD.IADD R13, R3, 0x1, R5 ;  /* 0x00000001030d7824 */ /* 0x000fc800078e0205 */
[----:B------:R-:W-:-:S05]  /*1b00*/  VIADD R3, R13, 0xffffffff ;  /* 0xffffffff0d037836 */ /* 0x000fca0000000000 */
[----:B------:R-:W-:-:S13]  /*1b10*/  ISETP.GE.U32.AND P0, PT, R3, 0xfe, PT ;  /* 0x000000fe0300780c */ /* 0x000fda0003f06070 */
[----:B------:R-:W-:Y:S05]  /*1b20*/  @!P0 BRA `(.L_x_18) ;  /* 0x0000000000808947 */ /* 0x000fea0003800000 */
[----:B------:R-:W-:-:S13]  /*1b30*/  ISETP.GT.AND P0, PT, R13, 0xfe, PT ;  /* 0x000000fe0d00780c */ /* 0x000fda0003f04270 */
[----:B------:R-:W-:Y:S05]  /*1b40*/  @P0 BRA `(.L_x_19) ;  /* 0x00000000006c0947 */ /* 0x000fea0003800000 */
[----:B------:R-:W-:-:S13]  /*1b50*/  ISETP.GE.AND P0, PT, R13, 0x1, PT ;  /* 0x000000010d00780c */ /* 0x000fda0003f06270 */
[----:B------:R-:W-:Y:S05]  /*1b60*/  @P0 BRA `(.L_x_20) ;  /* 0x0000000000740947 */ /* 0x000fea0003800000 */
[----:B------:R-:W-:Y:S02]  /*1b70*/  ISETP.GE.AND P0, PT, R13, -0x18, PT ;  /* 0xffffffe80d00780c */ /* 0x000fe40003f06270 */
[----:B------:R-:W-:-:S11]  /*1b80*/  LOP3.LUT R0, R0, 0x80000000, RZ, 0xc0, !PT ;  /* 0x8000000000007812 */ /* 0x000fd600078ec0ff */
[----:B------:R-:W-:Y:S05]  /*1b90*/  @!P0 BRA `(.L_x_20) ;  /* 0x0000000000688947 */ /* 0x000fea0003800000 */
[CCC-:B------:R-:W-:Y:S01]  /*1ba0*/  FFMA.RZ R3, R14.reuse, R12.reuse, R11.reuse ;  /* 0x0000000c0e037223 */ /* 0x1c0fe2000000c00b */
[C---:B------:R-:W-:Y:S01]  /*1bb0*/  IADD3 R10, PT, PT, R13.reuse, 0x20, RZ ;  /* 0x000000200d0a7810 */ /* 0x040fe20007ffe0ff */
[CCC-:B------:R-:W-:Y:S01]  /*1bc0*/  FFMA.RM R4, R14.reuse, R12.reuse, R11.reuse ;  /* 0x0000000c0e047223 */ /* 0x1c0fe2000000400b */
[----:B------:R-:W-:Y:S02]  /*1bd0*/  ISETP.NE.AND P2, PT, R13, RZ, PT ;  /* 0x000000ff0d00720c */ /* 0x000fe40003f45270 */
[----:B------:R-:W-:Y:S01]  /*1be0*/  LOP3.LUT R5, R3, 0x7fffff, RZ, 0xc0, !PT ;  /* 0x007fffff03057812 */ /* 0x000fe200078ec0ff */
[----:B------:R-:W-:Y:S01]  /*1bf0*/  FFMA.RP R3, R14, R12, R11 ;  /* 0x0000000c0e037223 */ /* 0x000fe2000000800b */
[----:B------:R-:W-:Y:S01]  /*1c00*/  IMAD.MOV R11, RZ, RZ, -R13 ;  /* 0x000000ffff0b7224 */ /* 0x000fe200078e0a0d */
[----:B------:R-:W-:Y:S02]  /*1c10*/  ISETP.NE.AND P1, PT, R13, RZ, PT ;  /* 0x000000ff0d00720c */ /* 0x000fe40003f25270 */
[----:B------:R-:W-:-:S02]  /*1c20*/  LOP3.LUT R5, R5, 0x800000, RZ, 0xfc, !PT ;  /* 0x0080000005057812 */ /* 0x000fc400078efcff */
[----:B------:R-:W-:Y:S02]  /*1c30*/  FSETP.NEU.FTZ.AND P0, PT, R3, R4, PT ;  /* 0x000000040300720b */ /* 0x000fe40003f1d000 */
[----:B------:R-:W-:Y:S02]  /*1c40*/  SHF.L.U32 R10, R5, R10, RZ ;  /* 0x0000000a050a7219 */ /* 0x000fe400000006ff */
[----:B------:R-:W-:Y:S02]  /*1c50*/  SEL R4, R11, RZ, P2 ;  /* 0x000000ff0b047207 */ /* 0x000fe40001000000 */
[----:B------:R-:W-:Y:S02]  /*1c60*/  ISETP.NE.AND P1, PT, R10, RZ, P1 ;  /* 0x000000ff0a00720c */ /* 0x000fe40000f25270 */
[----:B------:R-:W-:Y:S02]  /*1c70*/  SHF.R.U32.HI R4, RZ, R4, R5 ;  /* 0x00000004ff047219 */ /* 0x000fe40000011605 */
[----:B------:R-:W-:-:S02]  /*1c80*/  PLOP3.LUT P0, PT, P0, P1, PT, 0xf8, 0x8f ;  /* 0x00000000008f781c */ /* 0x000fc40000703f70 */
[----:B------:R-:W-:Y:S02]  /*1c90*/  SHF.R.U32.HI R10, RZ, 0x1, R4 ;  /* 0x00000001ff0a7819 */ /* 0x000fe40000011604 */
[----:B------:R-:W-:-:S04]  /*1ca0*/  SEL R3, RZ, 0x1, !P0 ;  /* 0x00000001ff037807 */ /* 0x000fc80004000000 */
[----:B------:R-:W-:-:S04]  /*1cb0*/  LOP3.LUT R3, R3, 0x1, R10, 0xf8, !PT ;  /* 0x0000000103037812 */ /* 0x000fc800078ef80a */
[----:B------:R-:W-:-:S05]  /*1cc0*/  LOP3.LUT R3, R3, R4, RZ, 0xc0, !PT ;  /* 0x0000000403037212 */ /* 0x000fca00078ec0ff */
[----:B------:R-:W-:-:S05]  /*1cd0*/  IMAD.IADD R3, R10, 0x1, R3 ;  /* 0x000000010a037824 */ /* 0x000fca00078e0203 */
[----:B------:R-:W-:Y:S01]  /*1ce0*/  LOP3.LUT R0, R3, R0, RZ, 0xfc, !PT ;  /* 0x0000000003007212 */ /* 0x000fe200078efcff */
[----:B------:R-:W-:Y:S06]  /*1cf0*/  BRA `(.L_x_20) ;  /* 0x0000000000107947 */ /* 0x000fec0003800000 */
.L_x_19:
[----:B------:R-:W-:-:S04]  /*1d00*/  LOP3.LUT R0, R0, 0x80000000, RZ, 0xc0, !PT ;  /* 0x8000000000007812 */ /* 0x000fc800078ec0ff */
[----:B------:R-:W-:Y:S01]  /*1d10*/  LOP3.LUT R0, R0, 0x7f800000, RZ, 0xfc, !PT ;  /* 0x7f80000000007812 */ /* 0x000fe200078efcff */
[----:B------:R-:W-:Y:S06]  /*1d20*/  BRA `(.L_x_20) ;  /* 0x0000000000047947 */ /* 0x000fec0003800000 */
.L_x_18:
[----:B------:R-:W-:-:S07]  /*1d30*/  LEA R0, R5, R0, 0x17 ;  /* 0x0000000005007211 */ /* 0x000fce00078eb8ff */
.L_x_20:
[----:B------:R-:W-:Y:S05]  /*1d40*/  BSYNC.RECONVERGENT B2 ;  /* 0x0000000000027941 */ /* 0x000fea0003800200 */
.L_x_17:
[----:B------:R-:W-:Y:S05]  /*1d50*/  BRA `(.L_x_21) ;  /* 0x0000000000207947 */ /* 0x000fea0003800000 */
.L_x_16:
[----:B------:R-:W-:-:S04]  /*1d60*/  LOP3.LUT R0, R5, 0x80000000, R11, 0x48, !PT ;  /* 0x8000000005007812 */ /* 0x000fc800078e480b */
[----:B------:R-:W-:Y:S01]  /*1d70*/  LOP3.LUT R0, R0, 0x7f800000, RZ, 0xfc, !PT ;  /* 0x7f80000000007812 */ /* 0x000fe200078efcff */
[----:B------:R-:W-:Y:S06]  /*1d80*/  BRA `(.L_x_21) ;  /* 0x0000000000147947 */ /* 0x000fec0003800000 */
.L_x_15:
[----:B------:R-:W-:Y:S01]  /*1d90*/  LOP3.LUT R0, R5, 0x80000000, R11, 0x48, !PT ;  /* 0x8000000005007812 */ /* 0x000fe200078e480b */
[----:B------:R-:W-:Y:S06]  /*1da0*/  BRA `(.L_x_21) ;  /* 0x00000000000c7947 */ /* 0x000fec0003800000 */
.L_x_14:
[----:B------:R-:W0:Y:S01]  /*1db0*/  MUFU.RSQ R0, -QNAN ;  /* 0xffc0000000007908 */ /* 0x000e220000001400 */
[----:B------:R-:W-:Y:S05]  /*1dc0*/  BRA `(.L_x_21) ;  /* 0x0000000000047947 */ /* 0x000fea0003800000 */
.L_x_13:
[----:B------:R-:W-:-:S07]  /*1dd0*/  FADD.FTZ R0, R0, R3 ;  /* 0x0000000300007221 */ /* 0x000fce0000010000 */
.L_x_21:
[----:B------:R-:W-:Y:S05]  /*1de0*/  BSYNC.RECONVERGENT B1 ;  /* 0x0000000000017941 */ /* 0x000fea0003800200 */
.L_x_11:
[----:B------:R-:W-:-:S04]  /*1df0*/  IMAD.MOV.U32 R3, RZ, RZ, 0x0 ;  /* 0x00000000ff037424 */ /* 0x000fc800078e00ff */
[----:B0-----:R-:W-:Y:S05]  /*1e00*/  RET.REL.NODEC R2 `(_Z18ie_rope_f32_kernelPfS_mmff) ;  /* 0xffffffe0027c7950 */ /* 0x001fea0003c3ffff */
.L_x_22:
[----:B------:R-:W-:-:S00]  /*1e10*/  BRA `(.L_x_22) ;  /* 0xfffffffc00fc7947 */ /* 0x000fc0000383ffff */
[----:B------:R-:W-:-:S00]  /*1e20*/  NOP ;  /* 0x0000000000007918 */ /* 0x000fc00000000000 */
        /* <DEDUP_REMOVED lines=13> */
.L_x_42:


//--------------------- .text._Z27ie_fix_nonfinite_f32_kernelPfm --------------------------
	.section	.text._Z27ie_fix_nonfinite_f32_kernelPfm,"ax",@progbits
	.align	128
        .global         _Z27ie_fix_nonfinite_f32_kernelPfm
        .type           _Z27ie_fix_nonfinite_f32_kernelPfm,@function
        .size           _Z27ie_fix_nonfinite_f32_kernelPfm,(.L_x_45 - _Z27ie_fix_nonfinite_f32_kernelPfm)
        .other          _Z27ie_fix_nonfinite_f32_kernelPfm,@"STO_CUDA_ENTRY STV_DEFAULT"
_Z27ie_fix_nonfinite_f32_kernelPfm:
.text._Z27ie_fix_nonfinite_f32_kernelPfm:
[----:B------:R-:W-:Y:S01]  /*0000*/  LDC R1, c[0x0][0x37c] ;  /* 0x0000df00ff017b82 */ /* 0x000fe20000000800 */
[----:B------:R-:W0:Y:S07]  /*0010*/  S2R R2, SR_TID.X ;  /* 0x0000000000027919 */ /* 0x000e2e0000002100 */
[----:B------:R-:W0:Y:S01]  /*0020*/  S2UR UR4, SR_CTAID.X ;  /* 0x00000000000479c3 */ /* 0x000e220000002500 */
[----:B------:R-:W1:Y:S01]  /*0030*/  LDCU.64 UR6, c[0x0][0x388] ;  /* 0x00007100ff0677ac */ /* 0x000e620008000a00 */
[----:B------:R-:W-:-:S06]  /*0040*/  IMAD.MOV.U32 R3, RZ, RZ, RZ ;  /* 0x000000ffff037224 */ /* 0x000fcc00078e00ff */
[----:B------:R-:W0:Y:S02]  /*0050*/  LDC R5, c[0x0][0x360] ;  /* 0x0000d800ff057b82 */ /* 0x000e240000000800 */
[----:B0-----:R-:W-:-:S03]  /*0060*/  IMAD.WIDE.U32 R2, R5, UR4, R2 ;  /* 0x0000000405027c25 */ /* 0x001fc6000f8e0002 */
[----:B-1----:R-:W-:-:S04]  /*0070*/  ISETP.GE.U32.AND P0, PT, R2, UR6, PT ;  /* 0x0000000602007c0c */ /* 0x002fc8000bf06070 */
[----:B------:R-:W-:-:S13]  /*0080*/  ISETP.GE.U32.AND.EX P0, PT, R3, UR7, PT, P0 ;  /* 0x0000000703007c0c */ /* 0x000fda000bf06100 */
[----:B------:R-:W-:Y:S05]  /*0090*/  @P0 EXIT ;  /* 0x000000000000094d */ /* 0x000fea0003800000 */
[----:B------:R-:W0:Y:S01]  /*00a0*/  LDCU.64 UR6, c[0x0][0x380] ;  /* 0x00007000ff0677ac */ /* 0x000e220008000a00 */
[----:B------:R-:W1:Y:S01]  /*00b0*/  LDCU.64 UR4, c[0x0][0x358] ;  /* 0x00006b00ff0477ac */ /* 0x000e620008000a00 */
[----:B0-----:R-:W-:-:S04]  /*00c0*/  LEA R4, P0, R2, UR6, 0x2 ;  /* 0x0000000602047c11 */ /* 0x001fc8000f8010ff */
[----:B------:R-:W-:-:S05]  /*00d0*/  LEA.HI.X R5, R2, UR7, R3, 0x2, P0 ;  /* 0x0000000702057c11 */ /* 0x000fca00080f1403 */
[----:B-1----:R-:W2:Y:S02]  /*00e0*/  LDG.E R0, desc[UR4][R4.64] ;  /* 0x0000000404007981 */ /* 0x002ea4000c1e1900 */
[----:B--2---:R-:W-:-:S13]  /*00f0*/  FSETP.NE.AND P0, PT, |R0|, +INF , PT ;  /* 0x7f8000000000780b */ /* 0x004fda0003f05200 */
[----:B------:R-:W-:Y:S05]  /*0100*/  @P0 EXIT ;  /* 0x000000000000094d */ /* 0x000fea0003800000 */
[----:B------:R-:W-:Y:S01]  /*0110*/  STG.E desc[UR4][R4.64], RZ ;  /* 0x000000ff04007986 */ /* 0x000fe2000c101904 */
[----:B------:R-:W-:Y:S05]  /*0120*/  EXIT ;  /* 0x000000000000794d */ /* 0x000fea0003800000 */
.L_x_23:
        /* <DEDUP_REMOVED lines=13> */
.L_x_45:


//--------------------- .text._Z22ie_silu_mul_f32_kernelPKfS0_Pfm --------------------------
	.section	.text._Z22ie_silu_mul_f32_kernelPKfS0_Pfm,"ax",@progbits
	.align	128
        .global         _Z22ie_silu_mul_f32_kernelPKfS0_Pfm
        .type           _Z22ie_silu_mul_f32_kernelPKfS0_Pfm,@function
        .size           _Z22ie_silu_mul_f32_kernelPKfS0_Pfm,(.L_x_43 - _Z22ie_silu_mul_f32_kernelPKfS0_Pfm)
        .other          _Z22ie_silu_mul_f32_kernelPKfS0_Pfm,@"STO_CUDA_ENTRY STV_DEFAULT"
_Z22ie_silu_mul_f32_kernelPKfS0_Pfm:
.text._Z22ie_silu_mul_f32_kernelPKfS0_Pfm:
        /* <DEDUP_REMOVED lines=11> */
[C---:B------:R-:W-:Y:S01]  /*00b0*/  IMAD.SHL.U32 R4, R2.reuse, 0x4, RZ ;  /* 0x0000000402047824 */ /* 0x040fe200078e00ff */
[----:B------:R-:W-:Y:S01]  /*00c0*/  SHF.L.U64.HI R2, R2, 0x2, R3 ;  /* 0x0000000202027819 */ /* 0x000fe20000010203 */
[----:B------:R-:W1:Y:S03]  /*00d0*/  LDCU.64 UR4, c[0x0][0x358] ;  /* 0x00006b00ff0477ac */ /* 0x000e660008000a00 */
[----:B0-----:R-:W-:-:S04]  /*00e0*/  IADD3 R6, P0, PT, R4, UR6, RZ ;  /* 0x0000000604067c10 */ /* 0x001fc8000ff1e0ff */
[----:B------:R-:W-:-:S05]  /*00f0*/  IADD3.X R7, PT, PT, R2, UR7, RZ, P0, !PT ;  /* 0x0000000702077c10 */ /* 0x000fca00087fe4ff */
[----:B-1----:R-:W2:Y:S01]  /*0100*/  LDG.E R0, desc[UR4][R6.64] ;  /* 0x0000000406007981 */ /* 0x002ea2000c1e1900 */
[----:B------:R-:W-:Y:S01]  /*0110*/  IMAD.MOV.U32 R3, RZ, RZ, 0x3bbb989d ;  /* 0x3bbb989dff037424 */ /* 0x000fe200078e00ff */
[----:B------:R-:W-:Y:S01]  /*0120*/  BSSY.RECONVERGENT B0, `(.L_x_24) ;  /* 0x0000015000007945 */ /* 0x000fe20003800200 */
[----:B------:R-:W-:Y:S02]  /*0130*/  IMAD.MOV.U32 R8, RZ, RZ, 0x437c0000 ;  /* 0x437c0000ff087424 */ /* 0x000fe400078e00ff */
[----:B--2---:R-:W-:-:S04]  /*0140*/  FFMA.SAT R3, R0, -R3, 0.5 ;  /* 0x3f00000000037423 */ /* 0x004fc80000002803 */
[----:B------:R-:W-:-:S04]  /*0150*/  FFMA.RM R3, R3, R8, 12582913 ;  /* 0x4b40000103037423 */ /* 0x000fc80000004008 */
[C---:B------:R-:W-:Y:S01]  /*0160*/  FADD R5, R3.reuse, -12583039 ;  /* 0xcb40007f03057421 */ /* 0x040fe20000000000 */
[----:B------:R-:W-:-:S03]  /*0170*/  IMAD.SHL.U32 R3, R3, 0x800000, RZ ;  /* 0x0080000003037824 */ /* 0x000fc600078e00ff */
[----:B------:R-:W-:-:S04]  /*0180*/  FFMA R5, R0, -1.4426950216293334961, -R5 ;  /* 0xbfb8aa3b00057823 */ /* 0x000fc80000000805 */
[----:B------:R-:W-:-:S04]  /*0190*/  FFMA R5, R0, -1.925963033500011079e-08, R5 ;  /* 0xb2a5706000057823 */ /* 0x000fc80000000005 */
[----:B------:R-:W0:Y:S02]  /*01a0*/  MUFU.EX2 R8, R5 ;  /* 0x0000000500087308 */ /* 0x000e240000000800 */
[----:B0-----:R-:W-:-:S06]  /*01b0*/  FFMA R3, R3, R8, 1 ;  /* 0x3f80000003037423 */ /* 0x001fcc0000000008 */
[----:B------:R-:W0:Y:S08]  /*01c0*/  MUFU.RCP R6, R3 ;  /* 0x0000000300067308 */ /* 0x000e300000001000 */
[----:B------:R-:W1:Y:S01]  /*01d0*/  FCHK P0, R0, R3 ;  /* 0x0000000300007302 */ /* 0x000e620000000000 */
[----:B0-----:R-:W-:-:S04]  /*01e0*/  FFMA R7, -R3, R6, 1 ;  /* 0x3f80000003077423 */ /* 0x001fc80000000106 */
[----:B------:R-:W-:-:S04]  /*01f0*/  FFMA R7, R6, R7, R6 ;  /* 0x0000000706077223 */ /* 0x000fc80000000006 */
[----:B------:R-:W-:-:S04]  /*0200*/  FFMA R6, R0, R7, RZ ;  /* 0x0000000700067223 */ /* 0x000fc800000000ff */
[----:B------:R-:W-:-:S04]  /*0210*/  FFMA R8, -R3, R6, R0 ;  /* 0x0000000603087223 */ /* 0x000fc80000000100 */
[----:B------:R-:W-:Y:S01]  /*0220*/  FFMA R8, R7, R8, R6 ;  /* 0x0000000807087223 */ /* 0x000fe20000000006 */
[----:B-1----:R-:W-:Y:S06]  /*0230*/  @!P0 BRA `(.L_x_25) ;  /* 0x00000000000c8947 */ /* 0x002fec0003800000 */
[----:B------:R-:W-:-:S07]  /*0240*/  MOV R6, 0x260 ;  /* 0x0000026000067802 */ /* 0x000fce0000000f00 */
[----:B------:R-:W-:Y:S05]  /*0250*/  CALL.REL.NOINC `($__internal_2_$__cuda_sm3x_div_rn_noftz_f32_slowpath) ;  /* 0x0000000000307944 */ /* 0x000fea0003c00000 */
[----:B------:R-:W-:-:S07]  /*0260*/  IMAD.MOV.U32 R8, RZ, RZ, R0 ;  /* 0x000000ffff087224 */ /* 0x000fce00078e0000 */
.L_x_25:
[----:B------:R-:W-:Y:S05]  /*0270*/  BSYNC.RECONVERGENT B0 ;  /* 0x0000000000007941 */ /* 0x000fea0003800200 */
.L_x_24:
[----:B------:R-:W0:Y:S02]  /*0280*/  LDCU.64 UR6, c[0x0][0x388] ;  /* 0x00007100ff0677ac */ /* 0x000e240008000a00 */
[----:B0-----:R-:W-:-:S04]  /*0290*/  IADD3 R6, P0, PT, R4, UR6, RZ ;  /* 0x0000000604067c10 */ /* 0x001fc8000ff1e0ff */
[----:B------:R-:W-:Y:S01]  /*02a0*/  IADD3.X R7, PT, PT, R2, UR7, RZ, P0, !PT ;  /* 0x0000000702077c10 */ /* 0x000fe200087fe4ff */
[----:B------:R-:W0:Y:S05]  /*02b0*/  LDCU.64 UR6, c[0x0][0x390] ;  /* 0x00007200ff0677ac */ /* 0x000e2a0008000a00 */
[----:B------:R-:W2:Y:S01]  /*02c0*/  LDG.E R7, desc[UR4][R6.64] ;  /* 0x0000000406077981 */ /* 0x000ea2000c1e1900 */
[----:B0-----:R-:W-:-:S04]  /*02d0*/  IADD3 R4, P0, PT, R4, UR6, RZ ;  /* 0x0000000604047c10 */ /* 0x001fc8000ff1e0ff */
[----:B------:R-:W-:Y:S01]  /*02e0*/  IADD3.X R5, PT, PT, R2, UR7, RZ, P0, !PT ;  /* 0x0000000702057c10 */ /* 0x000fe200087fe4ff */
[----:B--2---:R-:W-:-:S05]  /*02f0*/  FMUL R3, R7, R8 ;  /* 0x0000000807037220 */ /* 0x004fca0000400000 */
[----:B------:R-:W-:Y:S01]  /*0300*/  STG.E desc[UR4][R4.64], R3 ;  /* 0x0000000304007986 */ /* 0x000fe2000c101904 */
[----:B------:R-:W-:Y:S05]  /*0310*/  EXIT ;  /* 0x000000000000794d */ /* 0x000fea0003800000 */
        .weak           $__internal_2_$__cuda_sm3x_div_rn_noftz_f32_slowpath
        .type           $__internal_2_$__cuda_sm3x_div_rn_noftz_f32_slowpath,@function
        .size           $__internal_2_$__cuda_sm3x_div_rn_noftz_f32_slowpath,(.L_x_43 - $__internal_2_$__cuda_sm3x_div_rn_noftz_f32_slowpath)
$__internal_2_$__cuda_sm3x_div_rn_noftz_f32_slowpath:
[--C-:B------:R-:W-:Y:S01]  /*0320*/  SHF.R.U32.HI R7, RZ, 0x17, R3.reuse ;  /* 0x00000017ff077819 */ /* 0x100fe20000011603 */
[----:B------:R-:W-:Y:S01]  /*0330*/  BSSY.RECONVERGENT B1, `(.L_x_26) ;  /* 0x0000064000017945 */ /* 0x000fe20003800200 */
[--C-:B------:R-:W-:Y:S01]  /*0340*/  SHF.R.U32.HI R5, RZ, 0x17, R0.reuse ;  /* 0x00000017ff057819 */ /* 0x100fe20000011600 */
[----:B------:R-:W-:Y:S01]  /*0350*/  IMAD.MOV.U32 R8, RZ, RZ, R0 ;  /* 0x000000ffff087224 */ /* 0x000fe200078e0000 */
[----:B------:R-:W-:Y:S01]  /*0360*/  LOP3.LUT R7, R7, 0xff, RZ, 0xc0, !PT ;  /* 0x000000ff07077812 */ /* 0x000fe200078ec0ff */
[----:B------:R-:W-:Y:S01]  /*0370*/  IMAD.MOV.U32 R9, RZ, RZ, R3 ;  /* 0x000000ffff097224 */ /* 0x000fe200078e0003 */
[----:B------:R-:W-:-:S03]  /*0380*/  LOP3.LUT R5, R5, 0xff, RZ, 0xc0, !PT ;  /* 0x000000ff05057812 */ /* 0x000fc600078ec0ff */
[----:B------:R-:W-:Y:S02]  /*0390*/  VIADD R12, R7, 0xffffffff ;  /* 0xffffffff070c7836 */ /* 0x000fe40000000000 */
[----:B------:R-:W-:-:S03]  /*03a0*/  VIADD R11, R5, 0xffffffff ;  /* 0xffffffff050b7836 */ /* 0x000fc60000000000 */
[----:B------:R-:W-:-:S04]  /*03b0*/  ISETP.GT.U32.AND P0, PT, R12, 0xfd, PT ;  /* 0x000000fd0c00780c */ /* 0x000fc80003f04070 */
[----:B------:R-:W-:-:S13]  /*03c0*/  ISETP.GT.U32.OR P0, PT, R11, 0xfd, P0 ;  /* 0x000000fd0b00780c */ /* 0x000fda0000704470 */
[----:B------:R-:W-:Y:S01]  /*03d0*/  @!P0 IMAD.MOV.U32 R10, RZ, RZ, RZ ;  /* 0x000000ffff0a8224 */ /* 0x000fe200078e00ff */
[----:B------:R-:W-:Y:S06]  /*03e0*/  @!P0 BRA `(.L_x_27) ;  /* 0x00000000005c8947 */ /* 0x000fec0003800000 */
[----:B------:R-:W-:Y:S02]  /*03f0*/  FSETP.GTU.FTZ.AND P0, PT, |R0|, +INF , PT ;  /* 0x7f8000000000780b */ /* 0x000fe40003f1c200 */
        /* <DEDUP_REMOVED lines=17> */
[----:B------:R-:W-:Y:S02]  /*0510*/  @P0 IMAD.MOV.U32 R10, RZ, RZ, RZ ;  /* 0x000000ffff0a0224 */ /* 0x000fe400078e00ff */
[----:B------:R-:W-:Y:S01]  /*0520*/  @!P0 FFMA R8, R0, 1.84467440737095516160e+19, RZ ;  /* 0x5f80000000088823 */ /* 0x000fe200000000ff */
[----:B------:R-:W-:Y:S02]  /*0530*/  @!P0 IMAD.MOV.U32 R10, RZ, RZ, -0x40 ;  /* 0xffffffc0ff0a8424 */ /* 0x000fe400078e00ff */
[----:B------:R-:W-:Y:S02]  /*0540*/  @!P1 FFMA R9, R3, 1.84467440737095516160e+19, RZ ;  /* 0x5f80000003099823 */ /* 0x000fe400000000ff */
[----:B------:R-:W-:-:S07]  /*0550*/  @!P1 VIADD R10, R10, 0x40 ;  /* 0x000000400a0a9836 */ /* 0x000fce0000000000 */
.L_x_27:
[----:B------:R-:W-:Y:S01]  /*0560*/  LEA R0, R7, 0xc0800000, 0x17 ;  /* 0xc080000007007811 */ /* 0x000fe200078eb8ff */
[----:B------:R-:W-:Y:S01]  /*0570*/  VIADD R5, R5, 0xffffff81 ;  /* 0xffffff8105057836 */ /* 0x000fe20000000000 */
[----:B------:R-:W-:Y:S03]  /*0580*/  BSSY.RECONVERGENT B2, `(.L_x_32) ;  /* 0x0000035000027945 */ /* 0x000fe60003800200 */
[----:B------:R-:W-:Y:S02]  /*0590*/  IMAD.IADD R9, R9, 0x1, -R0 ;  /* 0x0000000109097824 */ /* 0x000fe400078e0a00 */
[C---:B------:R-:W-:Y:S01]  /*05a0*/  IMAD R0, R5.reuse, -0x800000, R8 ;  /* 0xff80000005007824 */ /* 0x040fe200078e0208 */
[----:B------:R-:W-:Y:S01]  /*05b0*/  IADD3 R5, PT, PT, R5, 0x7f, -R7 ;  /* 0x0000007f05057810 */ /* 0x000fe20007ffe807 */
[----:B------:R-:W0:Y:S01]  /*05c0*/  MUFU.RCP R3, R9 ;  /* 0x0000000900037308 */ /* 0x000e220000001000 */
[----:B------:R-:W-:-:S03]  /*05d0*/  FADD.FTZ R11, -R9, -RZ ;  /* 0x800000ff090b7221 */ /* 0x000fc60000010100 */
[----:B------:R-:W-:Y:S02]  /*05e0*/  IMAD.IADD R5, R5, 0x1, R10 ;  /* 0x0000000105057824 */ /* 0x000fe400078e020a */
[----:B0-----:R-:W-:-:S04]  /*05f0*/  FFMA R12, R3, R11, 1 ;  /* 0x3f800000030c7423 */ /* 0x001fc8000000000b */
        /* <DEDUP_REMOVED lines=19> */
[CC--:B------:R-:W-:Y:S01]  /*0730*/  FFMA.RZ R3, R12.reuse, R8.reuse, R13 ;  /* 0x000000080c037223 */ /* 0x0c0fe2000000c00d */
[C---:B------:R-:W-:Y:S01]  /*0740*/  VIADD R10, R7.reuse, 0x20 ;  /* 0x00000020070a7836 */ /* 0x040fe20000000000 */
[C---:B------:R-:W-:Y:S02]  /*0750*/  ISETP.NE.AND P2, PT, R7.reuse, RZ, PT ;  /* 0x000000ff0700720c */ /* 0x040fe40003f45270 */
[----:B------:R-:W-:Y:S01]  /*0760*/  ISETP.NE.AND P1, PT, R7, RZ, PT ;  /* 0x000000ff0700720c */ /* 0x000fe20003f25270 */
[----:B------:R-:W-:Y:S01]  /*0770*/  IMAD.MOV R7, RZ, RZ, -R7 ;  /* 0x000000ffff077224 */ /* 0x000fe200078e0a07 */
[----:B------:R-:W-:Y:S01]  /*0780*/  LOP3.LUT R5, R3, 0x7fffff, RZ, 0xc0, !PT ;  /* 0x007fffff03057812 */ /* 0x000fe200078ec0ff */
[CCC-:B------:R-:W-:Y:S01]  /*0790*/  FFMA.RP R3, R12.reuse, R8.reuse, R13.reuse ;  /* 0x000000080c037223 */ /* 0x1c0fe2000000800d */
[----:B------:R-:W-:Y:S02]  /*07a0*/  FFMA.RM R8, R12, R8, R13 ;  /* 0x000000080c087223 */ /* 0x000fe4000000400d */
[----:B------:R-:W-:-:S03]  /*07b0*/  LOP3.LUT R5, R5, 0x800000, RZ, 0xfc, !PT ;  /* 0x0080000005057812 */ /* 0x000fc600078efcff */
        /* <DEDUP_REMOVED lines=13> */
.L_x_34:
[----:B------:R-:W-:-:S04]  /*0890*/  LOP3.LUT R0, R0, 0x80000000, RZ, 0xc0, !PT ;  /* 0x8000000000007812 */ /* 0x000fc800078ec0ff */
[----:B------:R-:W-:Y:S01]  /*08a0*/  LOP3.LUT R0, R0, 0x7f800000, RZ, 0xfc, !PT ;  /* 0x7f80000000007812 */ /* 0x000fe200078efcff */
[----:B------:R-:W-:Y:S06]  /*08b0*/  BRA `(.L_x_35) ;  /* 0x0000000000047947 */ /* 0x000fec0003800000 */
.L_x_33:
[----:B------:R-:W-:-:S07]  /*08c0*/  IMAD R0, R5, 0x800000, R0 ;  /* 0x0080000005007824 */ /* 0x000fce00078e0200 */
.L_x_35:
[----:B------:R-:W-:Y:S05]  /*08d0*/  BSYNC.RECONVERGENT B2 ;  /* 0x0000000000027941 */ /* 0x000fea0003800200 */
.L_x_32:
[----:B------:R-:W-:Y:S05]  /*08e0*/  BRA `(.L_x_36) ;  /* 0x0000000000207947 */ /* 0x000fea0003800000 */
.L_x_31:
[----:B------:R-:W-:-:S04]  /*08f0*/  LOP3.LUT R0, R9, 0x80000000, R8, 0x48, !PT ;  /* 0x8000000009007812 */ /* 0x000fc800078e4808 */
[----:B------:R-:W-:Y:S01]  /*0900*/  LOP3.LUT R0, R0, 0x7f800000, RZ, 0xfc, !PT ;  /* 0x7f80000000007812 */ /* 0x000fe200078efcff */
[----:B------:R-:W-:Y:S06]  /*0910*/  BRA `(.L_x_36) ;  /* 0x0000000000147947 */ /* 0x000fec0003800000 */
.L_x_30:
[----:B------:R-:W-:Y:S01]  /*0920*/  LOP3.LUT R0, R9, 0x80000000, R8, 0x48, !PT ;  /* 0x8000000009007812 */ /* 0x000fe200078e4808 */
[----:B------:R-:W-:Y:S06]  /*0930*/  BRA `(.L_x_36) ;  /* 0x00000000000c7947 */ /* 0x000fec0003800000 */
.L_x_29:
[----:B------:R-:W0:Y:S01]  /*0940*/  MUFU.RSQ R0, -QNAN ;  /* 0xffc0000000007908 */ /* 0x000e220000001400 */
[----:B------:R-:W-:Y:S05]  /*0950*/  BRA `(.L_x_36) ;  /* 0x0000000000047947 */ /* 0x000fea0003800000 */
.L_x_28:
[----:B------:R-:W-:-:S07]  /*0960*/  FADD.FTZ R0, R0, R3 ;  /* 0x0000000300007221 */ /* 0x000fce0000010000 */
.L_x_36:
[----:B------:R-:W-:Y:S05]  /*0970*/  BSYNC.RECONVERGENT B1 ;  /* 0x0000000000017941 */ /* 0x000fea0003800200 */
.L_x_26:
[----:B------:R-:W-:-:S04]  /*0980*/  IMAD.MOV.U32 R7, RZ, RZ, 0x0 ;  /* 0x00000000ff077424 */ /* 0x000fc800078e00ff */
[----:B0-----:R-:W-:Y:S05]  /*0990*/  RET.REL.NODEC R6 `(_Z22ie_silu_mul_f32_kernelPKfS0_Pfm) ;  /* 0xfffffff406987950 */ /* 0x001fea0003c3ffff */
.L_x_37:
        /* <DEDUP_REMOVED lines=14> */
.L_x_43:


//--------------------- .text._Z32ie_add_scaled_inplace_f32_kernelPfPKffm --------------------------
	.section	.text._Z32ie_add_scaled_inplace_f32_kernelPfPKffm,"ax",@progbits
	.align	128
        .global         _Z32ie_add_scaled_inplace_f32_kernelPfPKffm
        .type           _Z32ie_add_scaled_inplace_f32_kernelPfPKffm,@function
        .size           _Z32ie_add_scaled_inplace_f32_kernelPfPKffm,(.L_x_47 - _Z32ie_add_scaled_inplace_f32_kernelPfPKffm)
        .other          _Z32ie_add_scaled_inplace_f32_kernelPfPKffm,@"STO_CUDA_ENTRY STV_DEFAULT"
_Z32ie_add_scaled_inplace_f32_kernelPfPKffm:
.text._Z32ie_add_scaled_inplace_f32_kernelPfPKffm:
        /* <DEDUP_REMOVED lines=10> */
[----:B------:R-:W0:Y:S01]  /*00a0*/  LDCU.128 UR8, c[0x0][0x380] ;  /* 0x00007000ff0877ac */ /* 0x000e220008000c00 */
[C---:B------:R-:W-:Y:S01]  /*00b0*/  IMAD.SHL.U32 R0, R2.reuse, 0x4, RZ ;  /* 0x0000000402007824 */ /* 0x040fe200078e00ff */
[----:B------:R-:W-:Y:S01]  /*00c0*/  SHF.L.U64.HI R3, R2, 0x2, R3 ;  /* 0x0000000202037819 */ /* 0x000fe20000010203 */
[----:B------:R-:W1:Y:S01]  /*00d0*/  LDCU.64 UR4, c[0x0][0x358] ;  /* 0x00006b00ff0477ac */ /* 0x000e620008000a00 */
[----:B------:R-:W2:Y:S02]  /*00e0*/  LDCU UR6, c[0x0][0x390] ;  /* 0x00007200ff0677ac */ /* 0x000ea40008000800 */
[C---:B0-----:R-:W-:Y:S02]  /*00f0*/  IADD3 R4, P0, PT, R0.reuse, UR10, RZ ;  /* 0x0000000a00047c10 */ /* 0x041fe4000ff1e0ff */
[----:B------:R-:W-:Y:S02]  /*0100*/  IADD3 R2, P1, PT, R0, UR8, RZ ;  /* 0x0000000800027c10 */ /* 0x000fe4000ff3e0ff */
[----:B------:R-:W-:-:S02]  /*0110*/  IADD3.X R5, PT, PT, R3, UR11, RZ, P0, !PT ;  /* 0x0000000b03057c10 */ /* 0x000fc400087fe4ff */
[----:B------:R-:W-:-:S03]  /*0120*/  IADD3.X R3, PT, PT, R3, UR9, RZ, P1, !PT ;  /* 0x0000000903037c10 */ /* 0x000fc60008ffe4ff */
[----:B-1----:R-:W2:Y:S04]  /*0130*/  LDG.E R4, desc[UR4][R4.64] ;  /* 0x0000000404047981 */ /* 0x002ea8000c1e1900 */
[----:B------:R-:W2:Y:S02]  /*0140*/  LDG.E R7, desc[UR4][R2.64] ;  /* 0x0000000402077981 */ /* 0x000ea4000c1e1900 */
[----:B--2---:R-:W-:-:S05]  /*0150*/  FFMA R7, R4, UR6, R7 ;  /* 0x0000000604077c23 */ /* 0x004fca0008000007 */
[----:B------:R-:W-:Y:S01]  /*0160*/  STG.E desc[UR4][R2.64], R7 ;  /* 0x0000000702007986 */ /* 0x000fe2000c101904 */
[----:B------:R-:W-:Y:S05]  /*0170*/  EXIT ;  /* 0x000000000000794d */ /* 0x000fea0003800000 */
.L_x_38:
        /* <DEDUP_REMOVED lines=16> */
.L_x_47:


//--------------------- .text._Z25ie_add_inplace_f32_kernelPfPKfm --------------------------
	.section	.text._Z25ie_add_inplace_f32_kernelPfPKfm,"ax",@progbits
	.align	128
        .global         _Z25ie_add_inplace_f32_kernelPfPKfm
        .type           _Z25ie_add_inplace_f32_kernelPfPKfm,@function
        .size           _Z25ie_add_inplace_f32_kernelPfPKfm,(.L_x_48 - _Z25ie_add_inplace_f32_kernelPfPKfm)
        .other          _Z25ie_add_inplace_f32_kernelPfPKfm,@"STO_CUDA_ENTRY STV_DEFAULT"
_Z25ie_add_inplace_f32_kernelPfPKfm:
.text._Z25ie_add_inplace_f32_kernelPfPKfm:
        /* <DEDUP_REMOVED lines=13> */
[----:B------:R-:W1:Y:S03]  /*00d0*/  LDCU.64 UR4, c[0x0][0x358] ;  /* 0x00006b00ff0477ac */ /* 0x000e660008000a00 */
[C---:B0-----:R-:W-:Y:S02]  /*00e0*/  IADD3 R4, P0, PT, R0.reuse, UR10, RZ ;  /* 0x0000000a00047c10 */ /* 0x041fe4000ff1e0ff */
[----:B------:R-:W-:Y:S02]  /*00f0*/  IADD3 R2, P1, PT, R0, UR8, RZ ;  /* 0x0000000800027c10 */ /* 0x000fe4000ff3e0ff */
[----:B------:R-:W-:-:S02]  /*0100*/  IADD3.X R5, PT, PT, R3, UR11, RZ, P0, !PT ;  /* 0x0000000b03057c10 */ /* 0x000fc400087fe4ff */
[----:B------:R-:W-:-:S03]  /*0110*/  IADD3.X R3, PT, PT, R3, UR9, RZ, P1, !PT ;  /* 0x0000000903037c10 */ /* 0x000fc60008ffe4ff */
[----:B-1----:R-:W2:Y:S04]  /*0120*/  LDG.E R4, desc[UR4][R4.64] ;  /* 0x0000000404047981 */ /* 0x002ea8000c1e1900 */
[----:B------:R-:W2:Y:S02]  /*0130*/  LDG.E R7, desc[UR4][R2.64] ;  /* 0x0000000402077981 */ /* 0x000ea4000c1e1900 */
[----:B--2---:R-:W-:-:S05]  /*0140*/  FADD R7, R4, R7 ;  /* 0x0000000704077221 */ /* 0x004fca0000000000 */
[----:B------:R-:W-:Y:S01]  /*0150*/  STG.E desc[UR4][R2.64], R7 ;  /* 0x0000000702007986 */ /* 0x000fe2000c101904 */
[----:B------:R-:W-:Y:S05]  /*0160*/  EXIT ;  /* 0x000000000000794d */ /* 0x000fea0003800000 */
.L_x_39:
        /* <DEDUP_REMOVED lines=9> */
.L_x_48:


//--------------------- .text._Z18ie_zero_f32_kernelPfm --------------------------
	.section	.text._Z18ie_zero_f32_kernelPfm,"ax",@progbits
	.align	128
        .global         _Z18ie_zero_f32_kernelPfm
        .type           _Z18ie_zero_f32_kernelPfm,@function
        .size           _Z18ie_zero_f32_kernelPfm,(.L_x_49 - _Z18ie_zero_f32_kernelPfm)
        .other          _Z18ie_zero_f32_kernelPfm,@"STO_CUDA_ENTRY STV_DEFAULT"
_Z18ie_zero_f32_kernelPfm:
.text._Z18ie_zero_f32_kernelPfm:
        /* <DEDUP_REMOVED lines=14> */
[----:B-1----:R-:W-:Y:S01]  /*00e0*/  STG.E desc[UR4][R4.64], RZ ;  /* 0x000000ff04007986 */ /* 0x002fe2000c101904 */
[----:B------:R-:W-:Y:S05]  /*00f0*/  EXIT ;  /* 0x000000000000794d */ /* 0x000fea0003800000 */
.L_x_40:
        /* <DEDUP_REMOVED lines=16> */
.L_x_49:


//--------------------- .nv.global.init           --------------------------
	.section	.nv.global.init,"aw",@progbits
	.align	4
.nv.global.init:
	.type		__cudart_i2opi_f,@object
	.size		__cudart_i2opi_f,(.L_0 - __cudart_i2opi_f)
__cudart_i2opi_f:
        /*0000*/ 	.byte	0x41, 0x90, 0x43, 0x3c, 0x99, 0x95, 0x62, 0xdb, 0xc0, 0xdd, 0x34, 0xf5, 0xd1, 0x57, 0x27, 0xfc
        /*0010*/ 	.byte	0x29, 0x15, 0x44, 0x4e, 0x6e, 0x83, 0xf9, 0xa2
.L_0:


//--------------------- .nv.shared.reserved.0     --------------------------
	.section	.nv.shared.reserved.0,"aw",@nobits
	.weak		__nv_reservedSMEM_offset_0_alias
	.size		__nv_reservedSMEM_offset_0_alias, 0, 64
	.other		__nv_reservedSMEM_offset_0_alias,@"STO_CUDA_RESERVED_SHARED STV_DEFAULT"
__nv_reservedSMEM_offset_0_alias:
	.zero		0
	.zero		64


//--------------------- .nv.constant0._Z18ie_rope_f32_kernelPfS_mmff --------------------------
	.section	.nv.constant0._Z18ie_rope_f32_kernelPfS_mmff,"a",@progbits
	.sectionflags	@""
	.align	4
.nv.constant0._Z18ie_rope_f32_kernelPfS_mmff:
	.zero		936


//--------------------- .nv.constant0._Z27ie_fix_nonfinite_f32_kernelPfm --------------------------
	.section	.nv.constant0._Z27ie_fix_nonfinite_f32_kernelPfm,"a",@progbits
	.sectionflags	@""
	.align	4
.nv.constant0._Z27ie_fix_nonfinite_f32_kernelPfm:
	.zero		912


//--------------------- .nv.constant0._Z22ie_silu_mul_f32_kernelPKfS0_Pfm --------------------------
	.section	.nv.constant0._Z22ie_silu_mul_f32_kernelPKfS0_Pfm,"a",@progbits
	.sectionflags	@""
	.align	4
.nv.constant0._Z22ie_silu_mul_f32_kernelPKfS0_Pfm:
	.zero		928


//--------------------- .nv.constant0._Z32ie_add_scaled_inplace_f32_kernelPfPKffm --------------------------
	.section	.nv.constant0._Z32ie_add_scaled_inplace_f32_kernelPfPKffm,"a",@progbits
	.sectionflags	@""
	.align	4
.nv.constant0._Z32ie_add_scaled_inplace_f32_kernelPfPKffm:
	.zero		928


//--------------------- .nv.constant0._Z25ie_add_inplace_f32_kernelPfPKfm --------------------------
	.section	.nv.constant0._Z25ie_add_inplace_f32_kernelPfPKfm,"a",@progbits
	.sectionflags	@""
	.align	4
.nv.constant0._Z25ie_add_inplace_f32_kernelPfPKfm:
	.zero		920


//--------------------- .nv.constant0._Z18ie_zero_f32_kernelPfm --------------------------
	.section	.nv.constant0._Z18ie_zero_f32_kernelPfm,"a",@progbits
	.sectionflags	@""
	.align	4
.nv.constant0._Z18ie_zero_f32_kernelPfm:
	.zero		912


//--------------------- SYMBOLS --------------------------

	.type		.nv.reservedSmem.offset0,@object
	.size		.nv.reservedSmem.offset0,0x4
